	.headerflags	@"EF_CUDA_TEXMODE_UNIFIED EF_CUDA_64BIT_ADDRESS EF_CUDA_ACCELERATORS EF_CUDA_SM90 EF_CUDA_VIRTUAL_SM(EF_CUDA_SM90)"
	.elftype	@"ET_EXEC"


//--------------------- .nv.info                  --------------------------
	.section	.nv.info,"",@"SHT_CUDA_INFO"
	.align	4


	//----- nvinfo : EIATTR_REGCOUNT
	.align		4
        /*0000*/ 	.byte	0x04, 0x2f
        /*0002*/ 	.short	(.L_3 - .L_2)
	.align		4
.L_2:
        /*0004*/ 	.word	index@(triton_poi_fused_clone_6)
        /*0008*/ 	.word	0x00000037


	//----- nvinfo : EIATTR_MIN_STACK_SIZE
	.align		4
.L_3:
        /*000c*/ 	.byte	0x04, 0x12
        /*000e*/ 	.short	(.L_5 - .L_4)
	.align		4
.L_4:
        /*0010*/ 	.word	index@(triton_poi_fused_clone_6)
        /*0014*/ 	.word	0x00000020


	//----- nvinfo : EIATTR_FRAME_SIZE
	.align		4
.L_5:
        /*0018*/ 	.byte	0x04, 0x11
        /*001a*/ 	.short	(.L_7 - .L_6)
	.align		4
.L_6:
        /*001c*/ 	.word	index@(triton_poi_fused_clone_6)
        /*0020*/ 	.word	0x00000020


	//----- nvinfo : EIATTR_MIN_STACK_SIZE
	.align		4
.L_7:
        /*0024*/ 	.byte	0x04, 0x12
        /*0026*/ 	.short	(.L_9 - .L_8)
	.align		4
.L_8:
        /*0028*/ 	.word	index@(triton_poi_fused_clone_6)
        /*002c*/ 	.word	0x00000020
.L_9:


//--------------------- .nv.info.triton_poi_fused_clone_6 --------------------------
	.section	.nv.info.triton_poi_fused_clone_6,"",@"SHT_CUDA_INFO"
	.sectionflags	@""
	.align	4


	//----- nvinfo : EIATTR_CUDA_API_VERSION
	.align		4
        /*0000*/ 	.byte	0x04, 0x37
        /*0002*/ 	.short	(.L_11 - .L_10)
.L_10:
        /*0004*/ 	.word	0x0000007c


	//----- nvinfo : EIATTR_KPARAM_INFO
	.align		4
.L_11:
        /*0008*/ 	.byte	0x04, 0x17
        /*000a*/ 	.short	(.L_13 - .L_12)
.L_12:
        /*000c*/ 	.word	0x00000000
        /*0010*/ 	.short	0x0005
        /*0012*/ 	.short	0x0020
        /*0014*/ 	.byte	0x00, 0xf4, 0x21, 0x00


	//----- nvinfo : EIATTR_KPARAM_INFO
	.align		4
.L_13:
        /*0018*/ 	.byte	0x04, 0x17
        /*001a*/ 	.short	(.L_15 - .L_14)
.L_14:
        /*001c*/ 	.word	0x00000000
        /*0020*/ 	.short	0x0004
        /*0022*/ 	.short	0x001c
        /*0024*/ 	.byte	0x00, 0xf0, 0x11, 0x00


	//----- nvinfo : EIATTR_KPARAM_INFO
	.align		4
.L_15:
        /*0028*/ 	.byte	0x04, 0x17
        /*002a*/ 	.short	(.L_17 - .L_16)
.L_16:
        /*002c*/ 	.word	0x00000000
        /*0030*/ 	.short	0x0003
        /*0032*/ 	.short	0x0018
        /*0034*/ 	.byte	0x00, 0xf0, 0x11, 0x00


	//----- nvinfo : EIATTR_KPARAM_INFO
	.align		4
.L_17:
        /*0038*/ 	.byte	0x04, 0x17
        /*003a*/ 	.short	(.L_19 - .L_18)
.L_18:
        /*003c*/ 	.word	0x00000000
        /*0040*/ 	.short	0x0002
        /*0042*/ 	.short	0x0010
        /*0044*/ 	.byte	0x00, 0xf4, 0x21, 0x00


	//----- nvinfo : EIATTR_KPARAM_INFO
	.align		4
.L_19:
        /*0048*/ 	.byte	0x04, 0x17
        /*004a*/ 	.short	(.L_21 - .L_20)
.L_20:
        /*004c*/ 	.word	0x00000000
        /*0050*/ 	.short	0x0001
        /*0052*/ 	.short	0x0008
        /*0054*/ 	.byte	0x00, 0xf4, 0x21, 0x00


	//----- nvinfo : EIATTR_KPARAM_INFO
	.align		4
.L_21:
        /*0058*/ 	.byte	0x04, 0x17
        /*005a*/ 	.short	(.L_23 - .L_22)
.L_22:
        /*005c*/ 	.word	0x00000000
        /*0060*/ 	.short	0x0000
        /*0062*/ 	.short	0x0000
        /*0064*/ 	.byte	0x00, 0xf4, 0x21, 0x00


	//----- nvinfo : EIATTR_SPARSE_MMA_MASK
	.align		4
.L_23:
        /*0068*/ 	.byte	0x03, 0x50
        /*006a*/ 	.short	0x0000


	//----- nvinfo : EIATTR_MAXREG_COUNT
	.align		4
        /*006c*/ 	.byte	0x03, 0x1b
        /*006e*/ 	.short	0x00ff


	//----- nvinfo : EIATTR_EXIT_INSTR_OFFSETS
	.align		4
        /*0070*/ 	.byte	0x04, 0x1c
        /*0072*/ 	.short	(.L_25 - .L_24)


	//   ....[0]....
.L_24:
        /*0074*/ 	.word	0x00008ff0


	//----- nvinfo : EIATTR_REQNTID
	.align		4
.L_25:
        /*0078*/ 	.byte	0x04, 0x10
        /*007a*/ 	.short	(.L_27 - .L_26)
.L_26:
        /*007c*/ 	.word	0x00000080
        /*0080*/ 	.word	0x00000001
        /*0084*/ 	.word	0x00000001


	//----- nvinfo : EIATTR_CRS_STACK_SIZE
	.align		4
.L_27:
        /*0088*/ 	.byte	0x04, 0x1e
        /*008a*/ 	.short	(.L_29 - .L_28)
.L_28:
        /*008c*/ 	.word	0x00000000


	//----- nvinfo : EIATTR_CBANK_PARAM_SIZE
	.align		4
.L_29:
        /*0090*/ 	.byte	0x03, 0x19
        /*0092*/ 	.short	0x0028


	//----- nvinfo : EIATTR_PARAM_CBANK
	.align		4
        /*0094*/ 	.byte	0x04, 0x0a
        /*0096*/ 	.short	(.L_31 - .L_30)
	.align		4
.L_30:
        /*0098*/ 	.word	index@(.nv.constant0.triton_poi_fused_clone_6)
        /*009c*/ 	.short	0x0210
        /*009e*/ 	.short	0x0028


	//----- nvinfo : EIATTR_SW_WAR
	.align		4
.L_31:
        /*00a0*/ 	.byte	0x04, 0x36
        /*00a2*/ 	.short	(.L_33 - .L_32)
.L_32:
        /*00a4*/ 	.word	0x00000008
.L_33:


//--------------------- .nv.callgraph             --------------------------
	.section	.nv.callgraph,"",@"SHT_CUDA_CALLGRAPH"
	.align	4
	.sectionentsize	8
	.align		4
        /*0000*/ 	.word	0x00000000
	.align		4
        /*0004*/ 	.word	0xffffffff
	.align		4
        /*0008*/ 	.word	0x00000000
	.align		4
        /*000c*/ 	.word	0xfffffffe
	.align		4
        /*0010*/ 	.word	0x00000000
	.align		4
        /*0014*/ 	.word	0xfffffffd
	.align		4
        /*0018*/ 	.word	0x00000000
	.align		4
        /*001c*/ 	.word	0xfffffffc


//--------------------- .nv.constant4             --------------------------
	.section	.nv.constant4,"a",@progbits
	.align	8
	.align		8
.nv.constant4:
        /*0000*/ 	.dword	_$_str
	.align		8
        /*0008*/ 	.dword	__cudart_i2opi_f


//--------------------- .text.triton_poi_fused_clone_6 --------------------------
	.section	.text.triton_poi_fused_clone_6,"ax",@progbits
	.align	128
        .global         triton_poi_fused_clone_6
        .type           triton_poi_fused_clone_6,@function
        .size           triton_poi_fused_clone_6,(.L_x_73 - triton_poi_fused_clone_6)
        .other          triton_poi_fused_clone_6,@"STO_CUDA_ENTRY STV_DEFAULT"
triton_poi_fused_clone_6:
.text.triton_poi_fused_clone_6:
[----:B------:R-:W0:Y:S01]  /*0000*/  LDC R1, c[0x0][0x28] ;  /* 0x00000a00ff017b82 */ /* 0x000e220000000800 */
[----:B------:R-:W1:Y:S07]  /*0010*/  S2R R0, SR_TID.X ;  /* 0x0000000000007919 */ /* 0x000e6e0000002100 */
[----:B------:R-:W2:Y:S01]  /*0020*/  LDC.64 R34, c[0x0][0x218] ;  /* 0x00008600ff227b82 */ /* 0x000ea20000000a00 */
[----:B------:R-:W-:Y:S01]  /*0030*/  ULDC UR6, c[0x0][0x228] ;  /* 0x00008a0000067ab9 */ /* 0x000fe20000000800 */
[----:B------:R-:W-:Y:S01]  /*0040*/  ULDC.64 UR4, c[0x0][0x208] ;  /* 0x0000820000047ab9 */ /* 0x000fe20000000a00 */
[----:B------:R-:W3:Y:S01]  /*0050*/  S2R R43, SR_CTAID.X ;  /* 0x00000000002b7919 */ /* 0x000ee20000002500 */
[----:B0-----:R-:W-:-:S02]  /*0060*/  VIADD R1, R1, 0xffffffe0 ;  /* 0xffffffe001017836 */ /* 0x001fc40000000000 */
[----:B-1----:R-:W-:Y:S01]  /*0070*/  IMAD.SHL.U32 R0, R0, 0x8, RZ ;  /* 0x0000000800007824 */ /* 0x002fe200078e00ff */
[----:B---3--:R-:W-:-:S04]  /*0080*/  SHF.R.S32.HI R45, RZ, 0x15, R43 ;  /* 0x00000015ff2d7819 */ /* 0x008fc8000001142b */
[----:B------:R-:W-:Y:S02]  /*0090*/  LOP3.LUT R0, R0, 0x3f8, RZ, 0xc0, !PT ;  /* 0x000003f800007812 */ /* 0x000fe400078ec0ff */
[----:B------:R-:W-:-:S03]  /*00a0*/  SGXT R45, R45, 0x1 ;  /* 0x000000012d2d781a */ /* 0x000fc60000000200 */
[----:B------:R-:W-:-:S04]  /*00b0*/  IMAD R10, R43, 0x400, R0 ;  /* 0x000004002b0a7824 */ /* 0x000fc800078e0200 */
[C---:B------:R-:W-:Y:S02]  /*00c0*/  VIADD R0, R10.reuse, 0x1 ;  /* 0x000000010a007836 */ /* 0x040fe40000000000 */
[C---:B------:R-:W-:Y:S02]  /*00d0*/  VIADD R4, R10.reuse, 0x4 ;  /* 0x000000040a047836 */ /* 0x040fe40000000000 */
[C---:B------:R-:W-:Y:S01]  /*00e0*/  VIADD R2, R10.reuse, 0x2 ;  /* 0x000000020a027836 */ /* 0x040fe20000000000 */
[C---:B------:R-:W-:Y:S01]  /*00f0*/  LEA.HI R3, R45.reuse, R0, RZ, 0x7 ;  /* 0x000000002d037211 */ /* 0x040fe200078f38ff */
[C---:B------:R-:W-:Y:S01]  /*0100*/  VIADD R8, R10.reuse, 0x3 ;  /* 0x000000030a087836 */ /* 0x040fe20000000000 */
[----:B------:R-:W-:Y:S01]  /*0110*/  LEA.HI R9, R45, R4, RZ, 0x7 ;  /* 0x000000042d097211 */ /* 0x000fe200078f38ff */
[----:B------:R-:W-:Y:S01]  /*0120*/  VIADD R12, R10, 0x7 ;  /* 0x000000070a0c7836 */ /* 0x000fe20000000000 */
[----:B------:R-:W-:Y:S02]  /*0130*/  LOP3.LUT R3, R3, 0xff80, RZ, 0xc0, !PT ;  /* 0x0000ff8003037812 */ /* 0x000fe400078ec0ff */
[----:B------:R-:W-:-:S02]  /*0140*/  LEA.HI R5, R45, R2, RZ, 0x7 ;  /* 0x000000022d057211 */ /* 0x000fc400078f38ff */
[----:B------:R-:W-:Y:S02]  /*0150*/  IADD3 R0, R0, -R3, RZ ;  /* 0x8000000300007210 */ /* 0x000fe40007ffe0ff */
[C---:B------:R-:W-:Y:S02]  /*0160*/  LEA.HI R3, R45.reuse, R10, RZ, 0x7 ;  /* 0x0000000a2d037211 */ /* 0x040fe400078f38ff */
[----:B------:R-:W-:Y:S02]  /*0170*/  LEA.HI R6, R45, R8, RZ, 0x7 ;  /* 0x000000082d067211 */ /* 0x000fe400078f38ff */
[----:B------:R-:W-:Y:S02]  /*0180*/  LOP3.LUT R3, R3, 0xffffff80, RZ, 0xc0, !PT ;  /* 0xffffff8003037812 */ /* 0x000fe400078ec0ff */
[----:B------:R-:W-:Y:S02]  /*0190*/  LOP3.LUT R5, R5, 0xff80, RZ, 0xc0, !PT ;  /* 0x0000ff8005057812 */ /* 0x000fe400078ec0ff */
[----:B------:R-:W-:Y:S01]  /*01a0*/  LOP3.LUT R7, R6, 0xff80, RZ, 0xc0, !PT ;  /* 0x0000ff8006077812 */ /* 0x000fe200078ec0ff */
[C---:B------:R-:W-:Y:S01]  /*01b0*/  IMAD.IADD R44, R10.reuse, 0x1, -R3 ;  /* 0x000000010a2c7824 */ /* 0x040fe200078e0a03 */
[----:B------:R-:W-:Y:S01]  /*01c0*/  LOP3.LUT R3, R9, 0xff80, RZ, 0xc0, !PT ;  /* 0x0000ff8009037812 */ /* 0x000fe200078ec0ff */
[----:B------:R-:W-:-:S02]  /*01d0*/  VIADD R6, R10, 0x5 ;  /* 0x000000050a067836 */ /* 0x000fc40000000000 */
[----:B------:R-:W-:Y:S01]  /*01e0*/  IMAD.IADD R2, R2, 0x1, -R5 ;  /* 0x0000000102027824 */ /* 0x000fe200078e0a05 */
[----:B------:R-:W-:Y:S01]  /*01f0*/  PRMT R9, R44, 0x8880, RZ ;  /* 0x000088802c097816 */ /* 0x000fe200000000ff */
[----:B------:R-:W-:Y:S01]  /*0200*/  IMAD.IADD R3, R4, 0x1, -R3 ;  /* 0x0000000104037824 */ /* 0x000fe200078e0a03 */
[----:B------:R-:W-:Y:S01]  /*0210*/  IADD3 R4, R10, 0x6, RZ ;  /* 0x000000060a047810 */ /* 0x000fe20007ffe0ff */
[----:B------:R-:W-:Y:S01]  /*0220*/  IMAD.IADD R8, R8, 0x1, -R7 ;  /* 0x0000000108087824 */ /* 0x000fe200078e0a07 */
[----:B------:R-:W-:Y:S02]  /*0230*/  PRMT R9, R9, 0x7710, RZ ;  /* 0x0000771009097816 */ /* 0x000fe400000000ff */
[C---:B------:R-:W-:Y:S02]  /*0240*/  LEA.HI R5, R45.reuse, R6, RZ, 0x7 ;  /* 0x000000062d057211 */ /* 0x040fe400078f38ff */
[----:B------:R-:W-:Y:S02]  /*0250*/  SHF.R.U32.HI R11, RZ, 0x9, R9 ;  /* 0x00000009ff0b7819 */ /* 0x000fe40000011609 */
[----:B------:R-:W-:-:S02]  /*0260*/  LEA.HI R7, R45, R4, RZ, 0x7 ;  /* 0x000000042d077211 */ /* 0x000fc400078f38ff */
[----:B------:R-:W-:Y:S02]  /*0270*/  LEA.HI R9, R45, R12, RZ, 0x7 ;  /* 0x0000000c2d097211 */ /* 0x000fe400078f38ff */
[----:B------:R-:W-:Y:S02]  /*0280*/  LOP3.LUT R11, R11, 0x3f, RZ, 0xc0, !PT ;  /* 0x0000003f0b0b7812 */ /* 0x000fe400078ec0ff */
[----:B------:R-:W-:Y:S02]  /*0290*/  LOP3.LUT R5, R5, 0xff80, RZ, 0xc0, !PT ;  /* 0x0000ff8005057812 */ /* 0x000fe400078ec0ff */
[----:B------:R-:W-:Y:S01]  /*02a0*/  LOP3.LUT R7, R7, 0xff80, RZ, 0xc0, !PT ;  /* 0x0000ff8007077812 */ /* 0x000fe200078ec0ff */
[----:B------:R-:W-:Y:S01]  /*02b0*/  IMAD.IADD R11, R44, 0x1, R11 ;  /* 0x000000012c0b7824 */ /* 0x000fe200078e020b */
[----:B------:R-:W-:Y:S01]  /*02c0*/  LOP3.LUT R9, R9, 0xff80, RZ, 0xc0, !PT ;  /* 0x0000ff8009097812 */ /* 0x000fe200078ec0ff */
[----:B------:R-:W-:Y:S01]  /*02d0*/  IMAD.IADD R5, R6, 0x1, -R5 ;  /* 0x0000000106057824 */ /* 0x000fe200078e0a05 */
[----:B------:R-:W-:Y:S01]  /*02e0*/  PRMT R13, R8, 0x8880, RZ ;  /* 0x00008880080d7816 */ /* 0x000fe200000000ff */
[----:B------:R-:W-:Y:S01]  /*02f0*/  IMAD.IADD R6, R4, 0x1, -R7 ;  /* 0x0000000104067824 */ /* 0x000fe200078e0a07 */
[----:B------:R-:W-:Y:S01]  /*0300*/  LOP3.LUT R11, R11, 0xc0, RZ, 0xc0, !PT ;  /* 0x000000c00b0b7812 */ /* 0x000fe200078ec0ff */
[----:B------:R-:W-:Y:S01]  /*0310*/  IMAD.IADD R7, R12, 0x1, -R9 ;  /* 0x000000010c077824 */ /* 0x000fe200078e0a09 */
[----:B------:R-:W-:-:S02]  /*0320*/  PRMT R12, R2, 0x8880, RZ ;  /* 0x00008880020c7816 */ /* 0x000fc400000000ff */
[----:B------:R-:W-:Y:S01]  /*0330*/  PRMT R9, R0, 0x8880, RZ ;  /* 0x0000888000097816 */ /* 0x000fe200000000ff */
[----:B------:R-:W-:Y:S01]  /*0340*/  IMAD.MOV R11, RZ, RZ, -R11 ;  /* 0x000000ffff0b7224 */ /* 0x000fe200078e0a0b */
[----:B------:R-:W-:Y:S02]  /*0350*/  PRMT R12, R12, 0x7710, RZ ;  /* 0x000077100c0c7816 */ /* 0x000fe400000000ff */
[----:B------:R-:W-:Y:S02]  /*0360*/  PRMT R13, R13, 0x7710, RZ ;  /* 0x000077100d0d7816 */ /* 0x000fe400000000ff */
[----:B------:R-:W-:Y:S02]  /*0370*/  PRMT R9, R9, 0x7710, RZ ;  /* 0x0000771009097816 */ /* 0x000fe400000000ff */
[----:B------:R-:W-:Y:S02]  /*0380*/  SHF.R.U32.HI R12, RZ, 0x9, R12 ;  /* 0x00000009ff0c7819 */ /* 0x000fe4000001160c */
[----:B------:R-:W-:-:S02]  /*0390*/  PRMT R15, R11, 0x7710, RZ ;  /* 0x000077100b0f7816 */ /* 0x000fc400000000ff */
[----:B------:R-:W-:Y:S02]  /*03a0*/  SHF.R.U32.HI R14, RZ, 0x9, R13 ;  /* 0x00000009ff0e7819 */ /* 0x000fe4000001160d */
[----:B------:R-:W-:Y:S02]  /*03b0*/  SHF.R.U32.HI R11, RZ, 0x9, R9 ;  /* 0x00000009ff0b7819 */ /* 0x000fe40000011609 */
[----:B------:R-:W-:Y:S02]  /*03c0*/  LOP3.LUT R13, R12, 0x3f, RZ, 0xc0, !PT ;  /* 0x0000003f0c0d7812 */ /* 0x000fe400078ec0ff */
[----:B------:R-:W-:Y:S02]  /*03d0*/  IADD3 R9, R44, R15, RZ ;  /* 0x0000000f2c097210 */ /* 0x000fe40007ffe0ff */
[----:B------:R-:W-:Y:S01]  /*03e0*/  LOP3.LUT R11, R11, 0x3f, RZ, 0xc0, !PT ;  /* 0x0000003f0b0b7812 */ /* 0x000fe200078ec0ff */
[----:B------:R-:W-:Y:S01]  /*03f0*/  IMAD.IADD R13, R2, 0x1, R13 ;  /* 0x00000001020d7824 */ /* 0x000fe200078e020d */
[----:B------:R-:W-:-:S02]  /*0400*/  LOP3.LUT R15, R14, 0x3f, RZ, 0xc0, !PT ;  /* 0x0000003f0e0f7812 */ /* 0x000fc400078ec0ff */
[----:B------:R-:W-:Y:S01]  /*0410*/  LEA.HI R4, R45, R10, RZ, 0xc ;  /* 0x0000000a2d047211 */ /* 0x000fe200078f60ff */
[----:B------:R-:W-:Y:S01]  /*0420*/  IMAD.IADD R11, R0, 0x1, R11 ;  /* 0x00000001000b7824 */ /* 0x000fe200078e020b */
[----:B------:R-:W-:Y:S01]  /*0430*/  LOP3.LUT R13, R13, 0xc0, RZ, 0xc0, !PT ;  /* 0x000000c00d0d7812 */ /* 0x000fe200078ec0ff */
[----:B------:R-:W-:Y:S01]  /*0440*/  IMAD.IADD R15, R8, 0x1, R15 ;  /* 0x00000001080f7824 */ /* 0x000fe200078e020f */
[----:B------:R-:W-:Y:S02]  /*0450*/  LOP3.LUT R9, R9, 0xffff, RZ, 0xc0, !PT ;  /* 0x0000ffff09097812 */ /* 0x000fe400078ec0ff */
[----:B------:R-:W-:Y:S01]  /*0460*/  LOP3.LUT R11, R11, 0xc0, RZ, 0xc0, !PT ;  /* 0x000000c00b0b7812 */ /* 0x000fe200078ec0ff */
[----:B------:R-:W-:Y:S01]  /*0470*/  IMAD.MOV R13, RZ, RZ, -R13 ;  /* 0x000000ffff0d7224 */ /* 0x000fe200078e0a0d */
[----:B------:R-:W-:Y:S02]  /*0480*/  LOP3.LUT R15, R15, 0xc0, RZ, 0xc0, !PT ;  /* 0x000000c00f0f7812 */ /* 0x000fe400078ec0ff */
[----:B------:R-:W-:Y:S01]  /*0490*/  SHF.R.S32.HI R4, RZ, 0xc, R4 ;  /* 0x0000000cff047819 */ /* 0x000fe20000011404 */
[----:B------:R-:W-:Y:S01]  /*04a0*/  IMAD.MOV R11, RZ, RZ, -R11 ;  /* 0x000000ffff0b7224 */ /* 0x000fe200078e0a0b */
[----:B------:R-:W-:Y:S01]  /*04b0*/  PRMT R9, R9, 0x8880, RZ ;  /* 0x0000888009097816 */ /* 0x000fe200000000ff */
[----:B------:R-:W-:Y:S01]  /*04c0*/  IMAD.MOV R17, RZ, RZ, -R15 ;  /* 0x000000ffff117224 */ /* 0x000fe200078e0a0f */
[----:B------:R-:W-:-:S02]  /*04d0*/  PRMT R15, R13, 0x7710, RZ ;  /* 0x000077100d0f7816 */ /* 0x000fc400000000ff */
[----:B------:R-:W-:Y:S01]  /*04e0*/  PRMT R11, R11, 0x7710, RZ ;  /* 0x000077100b0b7816 */ /* 0x000fe200000000ff */
[----:B------:R-:W-:Y:S01]  /*04f0*/  IMAD R9, R9, UR6, R4 ;  /* 0x0000000609097c24 */ /* 0x000fe2000f8e0204 */
[----:B------:R-:W-:Y:S02]  /*0500*/  PRMT R14, R5, 0x8880, RZ ;  /* 0x00008880050e7816 */ /* 0x000fe400000000ff */
[----:B------:R-:W-:Y:S01]  /*0510*/  IADD3 R0, R0, R11, RZ ;  /* 0x0000000b00007210 */ /* 0x000fe20007ffe0ff */
[----:B--2---:R-:W-:Y:S01]  /*0520*/  IMAD.WIDE R12, R9, 0x4, R34 ;  /* 0x00000004090c7825 */ /* 0x004fe200078e0222 */
[----:B------:R-:W-:Y:S02]  /*0530*/  PRMT R16, R7, 0x8880, RZ ;  /* 0x0000888007107816 */ /* 0x000fe400000000ff */
[----:B------:R-:W-:Y:S01]  /*0540*/  PRMT R17, R17, 0x7710, RZ ;  /* 0x0000771011117816 */ /* 0x000fe200000000ff */
[----:B------:R-:W-:Y:S01]  /*0550*/  IMAD.IADD R9, R2, 0x1, R15 ;  /* 0x0000000102097824 */ /* 0x000fe200078e020f */
[----:B------:R-:W-:Y:S01]  /*0560*/  PRMT R2, R3, 0x8880, RZ ;  /* 0x0000888003027816 */ /* 0x000fe200000000ff */
[----:B------:R0:W2:Y:S01]  /*0570*/  LDG.E.EL R11, desc[UR4][R12.64] ;  /* 0x000000040c0b7981 */ /* 0x0000a2000c2e1900 */
[----:B------:R-:W-:Y:S01]  /*0580*/  PRMT R15, R6, 0x8880, RZ ;  /* 0x00008880060f7816 */ /* 0x000fe200000000ff */
[----:B------:R-:W-:Y:S01]  /*0590*/  IMAD.IADD R8, R8, 0x1, R17 ;  /* 0x0000000108087824 */ /* 0x000fe200078e0211 */
[----:B------:R-:W-:-:S02]  /*05a0*/  PRMT R14, R14, 0x7710, RZ ;  /* 0x000077100e0e7816 */ /* 0x000fc400000000ff */
[----:B------:R-:W-:Y:S02]  /*05b0*/  PRMT R2, R2, 0x7710, RZ ;  /* 0x0000771002027816 */ /* 0x000fe400000000ff */
[----:B------:R-:W-:Y:S02]  /*05c0*/  PRMT R15, R15, 0x7710, RZ ;  /* 0x000077100f0f7816 */ /* 0x000fe400000000ff */
[----:B------:R-:W-:Y:S02]  /*05d0*/  PRMT R16, R16, 0x7710, RZ ;  /* 0x0000771010107816 */ /* 0x000fe400000000ff */
[----:B------:R-:W-:Y:S02]  /*05e0*/  SHF.R.U32.HI R14, RZ, 0x9, R14 ;  /* 0x00000009ff0e7819 */ /* 0x000fe4000001160e */
[----:B------:R-:W-:Y:S02]  /*05f0*/  SHF.R.U32.HI R2, RZ, 0x9, R2 ;  /* 0x00000009ff027819 */ /* 0x000fe40000011602 */
[----:B------:R-:W-:-:S02]  /*0600*/  SHF.R.U32.HI R15, RZ, 0x9, R15 ;  /* 0x00000009ff0f7819 */ /* 0x000fc4000001160f */
[----:B------:R-:W-:Y:S02]  /*0610*/  SHF.R.U32.HI R16, RZ, 0x9, R16 ;  /* 0x00000009ff107819 */ /* 0x000fe40000011610 */
[----:B------:R-:W-:Y:S02]  /*0620*/  LOP3.LUT R14, R14, 0x3f, RZ, 0xc0, !PT ;  /* 0x0000003f0e0e7812 */ /* 0x000fe400078ec0ff */
[----:B------:R-:W-:Y:S02]  /*0630*/  LOP3.LUT R2, R2, 0x3f, RZ, 0xc0, !PT ;  /* 0x0000003f02027812 */ /* 0x000fe400078ec0ff */
[----:B------:R-:W-:Y:S01]  /*0640*/  LOP3.LUT R15, R15, 0x3f, RZ, 0xc0, !PT ;  /* 0x0000003f0f0f7812 */ /* 0x000fe200078ec0ff */
[----:B------:R-:W-:Y:S01]  /*0650*/  IMAD.IADD R14, R5, 0x1, R14 ;  /* 0x00000001050e7824 */ /* 0x000fe200078e020e */
[----:B------:R-:W-:Y:S01]  /*0660*/  LOP3.LUT R16, R16, 0x3f, RZ, 0xc0, !PT ;  /* 0x0000003f10107812 */ /* 0x000fe200078ec0ff */
[----:B------:R-:W-:Y:S02]  /*0670*/  IMAD.IADD R2, R3, 0x1, R2 ;  /* 0x0000000103027824 */ /* 0x000fe400078e0202 */
[----:B------:R-:W-:Y:S01]  /*0680*/  IMAD.IADD R15, R6, 0x1, R15 ;  /* 0x00000001060f7824 */ /* 0x000fe200078e020f */
[----:B------:R-:W-:Y:S01]  /*0690*/  LOP3.LUT R14, R14, 0xc0, RZ, 0xc0, !PT ;  /* 0x000000c00e0e7812 */ /* 0x000fe200078ec0ff */
[----:B------:R-:W-:Y:S01]  /*06a0*/  IMAD.IADD R16, R7, 0x1, R16 ;  /* 0x0000000107107824 */ /* 0x000fe200078e0210 */
[----:B------:R-:W-:-:S02]  /*06b0*/  LOP3.LUT R2, R2, 0xc0, RZ, 0xc0, !PT ;  /* 0x000000c002027812 */ /* 0x000fc400078ec0ff */
[----:B------:R-:W-:Y:S01]  /*06c0*/  LOP3.LUT R15, R15, 0xc0, RZ, 0xc0, !PT ;  /* 0x000000c00f0f7812 */ /* 0x000fe200078ec0ff */
[----:B------:R-:W-:Y:S01]  /*06d0*/  IMAD.MOV R14, RZ, RZ, -R14 ;  /* 0x000000ffff0e7224 */ /* 0x000fe200078e0a0e */
[----:B------:R-:W-:Y:S02]  /*06e0*/  LOP3.LUT R16, R16, 0xc0, RZ, 0xc0, !PT ;  /* 0x000000c010107812 */ /* 0x000fe400078ec0ff */
[----:B------:R-:W-:Y:S01]  /*06f0*/  IADD3 R2, RZ, -R2, RZ ;  /* 0x80000002ff027210 */ /* 0x000fe20007ffe0ff */
[----:B0-----:R-:W-:Y:S02]  /*0700*/  IMAD.MOV R13, RZ, RZ, -R15 ;  /* 0x000000ffff0d7224 */ /* 0x001fe400078e0a0f */
[----:B------:R-:W-:Y:S01]  /*0710*/  IMAD.MOV R16, RZ, RZ, -R16 ;  /* 0x000000ffff107224 */ /* 0x000fe200078e0a10 */
[----:B------:R-:W-:Y:S02]  /*0720*/  PRMT R12, R2, 0x7710, RZ ;  /* 0x00007710020c7816 */ /* 0x000fe400000000ff */
[----:B------:R-:W-:-:S02]  /*0730*/  PRMT R2, R14, 0x7710, RZ ;  /* 0x000077100e027816 */ /* 0x000fc400000000ff */
[----:B------:R-:W-:Y:S01]  /*0740*/  PRMT R13, R13, 0x7710, RZ ;  /* 0x000077100d0d7816 */ /* 0x000fe200000000ff */
[----:B------:R-:W-:Y:S01]  /*0750*/  IMAD.IADD R12, R3, 0x1, R12 ;  /* 0x00000001030c7824 */ /* 0x000fe200078e020c */
[----:B------:R-:W-:Y:S01]  /*0760*/  PRMT R14, R16, 0x7710, RZ ;  /* 0x00007710100e7816 */ /* 0x000fe200000000ff */
[----:B------:R-:W-:Y:S02]  /*0770*/  IMAD.IADD R5, R5, 0x1, R2 ;  /* 0x0000000105057824 */ /* 0x000fe400078e0202 */
[----:B------:R-:W0:Y:S01]  /*0780*/  LDC.64 R2, c[0x0][0x210] ;  /* 0x00008400ff027b82 */ /* 0x000e220000000a00 */
[----:B------:R-:W-:Y:S01]  /*0790*/  IMAD.IADD R6, R6, 0x1, R13 ;  /* 0x0000000106067824 */ /* 0x000fe200078e020d */
[----:B------:R-:W-:Y:S02]  /*07a0*/  IADD3 R7, R7, R14, RZ ;  /* 0x0000000e07077210 */ /* 0x000fe40007ffe0ff */
[----:B------:R-:W-:Y:S02]  /*07b0*/  LOP3.LUT R9, R9, 0xffff, RZ, 0xc0, !PT ;  /* 0x0000ffff09097812 */ /* 0x000fe400078ec0ff */
[----:B------:R-:W-:-:S02]  /*07c0*/  LOP3.LUT R0, R0, 0xffff, RZ, 0xc0, !PT ;  /* 0x0000ffff00007812 */ /* 0x000fc400078ec0ff */
[----:B------:R-:W-:Y:S02]  /*07d0*/  LOP3.LUT R8, R8, 0xffff, RZ, 0xc0, !PT ;  /* 0x0000ffff08087812 */ /* 0x000fe400078ec0ff */
[----:B------:R-:W-:Y:S02]  /*07e0*/  LOP3.LUT R7, R7, 0xffff, RZ, 0xc0, !PT ;  /* 0x0000ffff07077812 */ /* 0x000fe400078ec0ff */
[----:B------:R-:W-:Y:S02]  /*07f0*/  PRMT R9, R9, 0x8880, RZ ;  /* 0x0000888009097816 */ /* 0x000fe400000000ff */
[----:B------:R-:W-:Y:S02]  /*0800*/  LOP3.LUT R12, R12, 0xffff, RZ, 0xc0, !PT ;  /* 0x0000ffff0c0c7812 */ /* 0x000fe400078ec0ff */
[----:B------:R-:W-:Y:S02]  /*0810*/  LOP3.LUT R5, R5, 0xffff, RZ, 0xc0, !PT ;  /* 0x0000ffff05057812 */ /* 0x000fe400078ec0ff */
[----:B------:R-:W-:-:S02]  /*0820*/  LOP3.LUT R6, R6, 0xffff, RZ, 0xc0, !PT ;  /* 0x0000ffff06067812 */ /* 0x000fc400078ec0ff */
[----:B------:R-:W-:Y:S02]  /*0830*/  PRMT R0, R0, 0x8880, RZ ;  /* 0x0000888000007816 */ /* 0x000fe400000000ff */
[----:B------:R-:W-:Y:S02]  /*0840*/  PRMT R8, R8, 0x8880, RZ ;  /* 0x0000888008087816 */ /* 0x000fe400000000ff */
[----:B------:R-:W-:Y:S01]  /*0850*/  PRMT R19, R7, 0x8880, RZ ;  /* 0x0000888007137816 */ /* 0x000fe200000000ff */
[----:B------:R-:W-:Y:S01]  /*0860*/  IMAD.MOV.U32 R7, RZ, RZ, R9 ;  /* 0x000000ffff077224 */ /* 0x000fe200078e0009 */
[----:B------:R-:W-:Y:S01]  /*0870*/  PRMT R13, R12, 0x8880, RZ ;  /* 0x000088800c0d7816 */ /* 0x000fe200000000ff */
[----:B------:R-:W-:Y:S01]  /*0880*/  IMAD.MOV.U32 R9, RZ, RZ, R8 ;  /* 0x000000ffff097224 */ /* 0x000fe200078e0008 */
[----:B------:R-:W-:Y:S01]  /*0890*/  PRMT R15, R5, 0x8880, RZ ;  /* 0x00008880050f7816 */ /* 0x000fe200000000ff */
[----:B------:R-:W-:Y:S01]  /*08a0*/  IMAD.MOV.U32 R5, RZ, RZ, R0 ;  /* 0x000000ffff057224 */ /* 0x000fe200078e0000 */
[----:B------:R-:W-:Y:S01]  /*08b0*/  PRMT R17, R6, 0x8880, RZ ;  /* 0x0000888006117816 */ /* 0x000fe200000000ff */
[----:B------:R-:W-:-:S02]  /*08c0*/  IMAD R7, R7, UR6, R4 ;  /* 0x0000000607077c24 */ /* 0x000fc4000f8e0204 */
[--C-:B------:R-:W-:Y:S02]  /*08d0*/  IMAD R5, R5, UR6, R4.reuse ;  /* 0x0000000605057c24 */ /* 0x100fe4000f8e0204 */
[--C-:B------:R-:W-:Y:S02]  /*08e0*/  IMAD R9, R9, UR6, R4.reuse ;  /* 0x0000000609097c24 */ /* 0x100fe4000f8e0204 */
[--C-:B------:R-:W-:Y:S02]  /*08f0*/  IMAD R13, R13, UR6, R4.reuse ;  /* 0x000000060d0d7c24 */ /* 0x100fe4000f8e0204 */
[--C-:B------:R-:W-:Y:S02]  /*0900*/  IMAD R15, R15, UR6, R4.reuse ;  /* 0x000000060f0f7c24 */ /* 0x100fe4000f8e0204 */
[--C-:B------:R-:W-:Y:S02]  /*0910*/  IMAD R17, R17, UR6, R4.reuse ;  /* 0x0000000611117c24 */ /* 0x100fe4000f8e0204 */
[----:B------:R-:W-:-:S02]  /*0920*/  IMAD R19, R19, UR6, R4 ;  /* 0x0000000613137c24 */ /* 0x000fc4000f8e0204 */
[----:B------:R-:W-:-:S04]  /*0930*/  IMAD.WIDE R20, R5, 0x4, R34 ;  /* 0x0000000405147825 */ /* 0x000fc800078e0222 */
[--C-:B------:R-:W-:Y:S01]  /*0940*/  IMAD.WIDE R36, R7, 0x4, R34.reuse ;  /* 0x0000000407247825 */ /* 0x100fe200078e0222 */
[----:B------:R-:W3:Y:S03]  /*0950*/  LDG.E.EL R24, desc[UR4][R20.64] ;  /* 0x0000000414187981 */ /* 0x000ee6000c2e1900 */
[--C-:B------:R-:W-:Y:S01]  /*0960*/  IMAD.WIDE R38, R9, 0x4, R34.reuse ;  /* 0x0000000409267825 */ /* 0x100fe200078e0222 */
[----:B------:R-:W4:Y:S03]  /*0970*/  LDG.E.EL R25, desc[UR4][R36.64] ;  /* 0x0000000424197981 */ /* 0x000f26000c2e1900 */
[--C-:B------:R-:W-:Y:S01]  /*0980*/  IMAD.WIDE R40, R13, 0x4, R34.reuse ;  /* 0x000000040d287825 */ /* 0x100fe200078e0222 */
[----:B------:R-:W4:Y:S03]  /*0990*/  LDG.E.EL R26, desc[UR4][R38.64] ;  /* 0x00000004261a7981 */ /* 0x000f26000c2e1900 */
[--C-:B------:R-:W-:Y:S01]  /*09a0*/  IMAD.WIDE R30, R15, 0x4, R34.reuse ;  /* 0x000000040f1e7825 */ /* 0x100fe200078e0222 */
[----:B------:R-:W4:Y:S03]  /*09b0*/  LDG.E.EL R27, desc[UR4][R40.64] ;  /* 0x00000004281b7981 */ /* 0x000f26000c2e1900 */
[--C-:B------:R-:W-:Y:S01]  /*09c0*/  IMAD.WIDE R32, R17, 0x4, R34.reuse ;  /* 0x0000000411207825 */ /* 0x100fe200078e0222 */
[----:B------:R-:W4:Y:S03]  /*09d0*/  LDG.E.EL R28, desc[UR4][R30.64] ;  /* 0x000000041e1c7981 */ /* 0x000f26000c2e1900 */
[----:B------:R-:W-:Y:S01]  /*09e0*/  IMAD.WIDE R34, R19, 0x4, R34 ;  /* 0x0000000413227825 */ /* 0x000fe200078e0222 */
[----:B------:R-:W4:Y:S03]  /*09f0*/  LDG.E.EL R29, desc[UR4][R32.64] ;  /* 0x00000004201d7981 */ /* 0x000f26000c2e1900 */
[----:B0-----:R-:W-:Y:S01]  /*0a00*/  IMAD.WIDE R12, R10, 0x2, R2 ;  /* 0x000000020a0c7825 */ /* 0x001fe200078e0202 */
[----:B------:R-:W4:Y:S05]  /*0a10*/  LDG.E.EL R42, desc[UR4][R34.64] ;  /* 0x00000004222a7981 */ /* 0x000f2a000c2e1900 */
[----:B------:R-:W5:Y:S01]  /*0a20*/  LDG.E.128 R12, desc[UR4][R12.64] ;  /* 0x000000040c0c7981 */ /* 0x000f62000c1e1d00 */
[----:B------:R-:W-:Y:S01]  /*0a30*/  ISETP.GT.AND P1, PT, R44, 0x3f, PT ;  /* 0x0000003f2c00780c */ /* 0x000fe20003f24270 */
[----:B------:R-:W-:-:S02]  /*0a40*/  IMAD.MOV.U32 R0, RZ, RZ, RZ ;  /* 0x000000ffff007224 */ /* 0x000fc400078e00ff */
[----:B------:R-:W-:-:S04]  /*0a50*/  VIADD R7, R10, 0xffffffc0 ;  /* 0xffffffc00a077836 */ /* 0x000fc80000000000 */
[----:B------:R-:W-:Y:S01]  /*0a60*/  IMAD.WIDE R6, R7, 0x2, R2 ;  /* 0x0000000207067825 */ /* 0x000fe200078e0202 */
[----:B------:R-:W-:Y:S02]  /*0a70*/  CS2R R16, SRZ ;  /* 0x0000000000107805 */ /* 0x000fe4000001ff00 */
[----:B------:R-:W-:Y:S01]  /*0a80*/  CS2R R18, SRZ ;  /* 0x0000000000127805 */ /* 0x000fe2000001ff00 */
[----:B------:R-:W-:Y:S01]  /*0a90*/  HFMA2.MMA R46, -RZ, RZ, 0, 0 ;  /* 0x00000000ff2e7435 */ /* 0x000fe200000001ff */
[----:B------:R-:W-:Y:S01]  /*0aa0*/  BSSY B0, `(.L_x_0) ;  /* 0x000004d000007945 */ /* 0x000fe20003800000 */
[----:B------:R-:W-:Y:S02]  /*0ab0*/  CS2R R4, SRZ ;  /* 0x0000000000047805 */ /* 0x000fe4000001ff00 */
[----:B------:R-:W-:Y:S01]  /*0ac0*/  CS2R R8, SRZ ;  /* 0x0000000000087805 */ /* 0x000fe2000001ff00 */
[----:B------:R0:W5:Y:S02]  /*0ad0*/  @P1 LDG.E.128 R16, desc[UR4][R6.64] ;  /* 0x0000000406101981 */ /* 0x000164000c1e1d00 */
[----:B0-----:R-:W-:Y:S01]  /*0ae0*/  CS2R R6, SRZ ;  /* 0x0000000000067805 */ /* 0x001fe2000001ff00 */
[----:B--2---:R-:W-:-:S04]  /*0af0*/  @P1 IMAD.MOV.U32 R0, RZ, RZ, R11 ;  /* 0x000000ffff001224 */ /* 0x004fc800078e000b */
[----:B------:R-:W-:-:S06]  /*0b00*/  FMUL R47, R0, 0.63661974668502807617 ;  /* 0x3f22f983002f7820 */ /* 0x000fcc0000400000 */
[----:B------:R-:W0:Y:S02]  /*0b10*/  F2I.FTZ.NTZ R47, R47 ;  /* 0x0000002f002f7305 */ /* 0x000e240000213100 */
[----:B0-----:R-:W-:-:S05]  /*0b20*/  I2FP.F32.S32 R3, R47 ;  /* 0x0000002f00037245 */ /* 0x001fca0000201400 */
[----:B------:R-:W-:-:S04]  /*0b30*/  FFMA.FTZ R2, R3, -1.5707962512969970703, R0 ;  /* 0xbfc90fda03027823 */ /* 0x000fc80000010000 */
[----:B------:R-:W-:-:S04]  /*0b40*/  FFMA.FTZ R2, R3, -7.5497894158615963534e-08, R2 ;  /* 0xb3a2216803027823 */ /* 0x000fc80000010002 */
[----:B------:R-:W-:Y:S01]  /*0b50*/  FFMA.FTZ R2, R3, -5.3903029534742383927e-15, R2 ;  /* 0xa7c234c503027823 */ /* 0x000fe20000010002 */
[----:B------:R-:W-:-:S05]  /*0b60*/  FADD.FTZ R3, |R0|, -RZ ;  /* 0x800000ff00037221 */ /* 0x000fca0000010200 */
[----:B------:R-:W-:Y:S01]  /*0b70*/  FSETP.GE.AND P0, PT, R3, 105615, PT ;  /* 0x47ce47800300780b */ /* 0x000fe20003f06000 */
[----:B---3--:R-:W-:Y:S02]  /*0b80*/  @P1 IMAD.MOV.U32 R4, RZ, RZ, R24 ;  /* 0x000000ffff041224 */ /* 0x008fe400078e0018 */
[----:B----4-:R-:W-:Y:S02]  /*0b90*/  @P1 IMAD.MOV.U32 R5, RZ, RZ, R25 ;  /* 0x000000ffff051224 */ /* 0x010fe400078e0019 */
[----:B------:R-:W-:Y:S02]  /*0ba0*/  @P1 IMAD.MOV.U32 R6, RZ, RZ, R26 ;  /* 0x000000ffff061224 */ /* 0x000fe400078e001a */
[----:B------:R-:W-:Y:S02]  /*0bb0*/  @P1 IMAD.MOV.U32 R7, RZ, RZ, R27 ;  /* 0x000000ffff071224 */ /* 0x000fe400078e001b */
[----:B------:R-:W-:Y:S02]  /*0bc0*/  @P1 IMAD.MOV.U32 R8, RZ, RZ, R28 ;  /* 0x000000ffff081224 */ /* 0x000fe400078e001c */
[----:B------:R-:W-:Y:S01]  /*0bd0*/  @P1 IMAD.MOV.U32 R9, RZ, RZ, R29 ;  /* 0x000000ffff091224 */ /* 0x000fe200078e001d */
[----:B------:R-:W-:Y:S01]  /*0be0*/  @P1 MOV R46, R42 ;  /* 0x0000002a002e1202 */ /* 0x000fe20000000f00 */
[----:B------:R-:W-:Y:S06]  /*0bf0*/  @!P0 BRA `(.L_x_1) ;  /* 0x0000000000dc8947 */ /* 0x000fec0003800000 */
[----:B------:R-:W-:-:S13]  /*0c00*/  FSETP.NEU.AND P0, PT, R3, +INF , PT ;  /* 0x7f8000000300780b */ /* 0x000fda0003f0d000 */
[----:B------:R-:W-:Y:S01]  /*0c10*/  @!P0 FMUL.FTZ R2, RZ, R0 ;  /* 0x00000000ff028220 */ /* 0x000fe20000410000 */
[----:B------:R-:W-:Y:S01]  /*0c20*/  @!P0 IMAD.MOV.U32 R47, RZ, RZ, RZ ;  /* 0x000000ffff2f8224 */ /* 0x000fe200078e00ff */
[----:B------:R-:W-:Y:S06]  /*0c30*/  @!P0 BRA `(.L_x_1) ;  /* 0x0000000000cc8947 */ /* 0x000fec0003800000 */
[----:B------:R-:W-:Y:S01]  /*0c40*/  IMAD.SHL.U32 R51, R0, 0x100, RZ ;  /* 0x0000010000337824 */ /* 0x000fe200078e00ff */
[----:B------:R-:W-:Y:S01]  /*0c50*/  CS2R R48, SRZ ;  /* 0x0000000000307805 */ /* 0x000fe2000001ff00 */
[----:B------:R-:W-:Y:S01]  /*0c60*/  IMAD.MOV.U32 R50, RZ, RZ, RZ ;  /* 0x000000ffff327224 */ /* 0x000fe200078e00ff */
[----:B------:R-:W-:Y:S01]  /*0c70*/  ULDC.64 UR6, c[0x4][0x8] ;  /* 0x0100020000067ab9 */ /* 0x000fe20000000a00 */
[----:B------:R-:W-:Y:S01]  /*0c80*/  IMAD.MOV.U32 R47, RZ, RZ, R1 ;  /* 0x000000ffff2f7224 */ /* 0x000fe200078e0001 */
[----:B------:R-:W-:-:S07]  /*0c90*/  LOP3.LUT R51, R51, 0x80000000, RZ, 0xfc, !PT ;  /* 0x8000000033337812 */ /* 0x000fce00078efcff */
.L_x_2:
[----:B------:R-:W-:-:S04]  /*0ca0*/  IADD3 R2, P0, R49, UR6, RZ ;  /* 0x0000000631027c10 */ /* 0x000fc8000ff1e0ff */
[----:B------:R-:W-:-:S05]  /*0cb0*/  IADD3.X R3, R48, UR7, RZ, P0, !PT ;  /* 0x0000000730037c10 */ /* 0x000fca00087fe4ff */
[----:B------:R-:W2:Y:S01]  /*0cc0*/  LDG.E.CONSTANT R2, desc[UR4][R2.64] ;  /* 0x0000000402027981 */ /* 0x000ea2000c1e9900 */
[----:B------:R-:W-:Y:S01]  /*0cd0*/  IADD3 R49, P2, R49, 0x4, RZ ;  /* 0x0000000431317810 */ /* 0x000fe20007f5e0ff */
[----:B------:R-:W-:Y:S02]  /*0ce0*/  IMAD.MOV.U32 R22, RZ, RZ, R50 ;  /* 0x000000ffff167224 */ /* 0x000fe400078e0032 */
[----:B------:R-:W-:Y:S01]  /*0cf0*/  IMAD.MOV.U32 R23, RZ, RZ, RZ ;  /* 0x000000ffff177224 */ /* 0x000fe200078e00ff */
[----:B------:R-:W-:Y:S02]  /*0d00*/  ISETP.NE.U32.AND P0, PT, R49, 0x18, PT ;  /* 0x000000183100780c */ /* 0x000fe40003f05070 */
[----:B------:R-:W-:-:S04]  /*0d10*/  IADD3.X R48, RZ, R48, RZ, P2, !PT ;  /* 0x00000030ff307210 */ /* 0x000fc800017fe4ff */
[----:B------:R-:W-:Y:S01]  /*0d20*/  ISETP.NE.AND.EX P0, PT, R48, RZ, PT, P0 ;  /* 0x000000ff3000720c */ /* 0x000fe20003f05300 */
[----:B--2---:R-:W-:-:S04]  /*0d30*/  IMAD.WIDE.U32 R22, R51, R2, R22 ;  /* 0x0000000233167225 */ /* 0x004fc800078e0016 */
[----:B------:R-:W-:Y:S01]  /*0d40*/  IMAD.MOV.U32 R50, RZ, RZ, R23 ;  /* 0x000000ffff327224 */ /* 0x000fe200078e0017 */
[----:B------:R0:W-:Y:S02]  /*0d50*/  STL [R47], R22 ;  /* 0x000000162f007387 */ /* 0x0001e40000100800 */
[----:B0-----:R-:W-:-:S05]  /*0d60*/  VIADD R47, R47, 0x4 ;  /* 0x000000042f2f7836 */ /* 0x001fca0000000000 */
[----:B------:R-:W-:Y:S05]  /*0d70*/  @P0 BRA `(.L_x_2) ;  /* 0xfffffffc00c80947 */ /* 0x000fea000383ffff */
[----:B------:R-:W-:Y:S01]  /*0d80*/  SHF.R.U32.HI R22, RZ, 0x17, R0 ;  /* 0x00000017ff167819 */ /* 0x000fe20000011600 */
[----:B------:R0:W-:Y:S01]  /*0d90*/  STL [R1+0x18], R50 ;  /* 0x0000183201007387 */ /* 0x0001e20000100800 */
[----:B------:R-:W-:Y:S02]  /*0da0*/  LOP3.LUT P0, RZ, R0, 0xf800000, RZ, 0xc0, !PT ;  /* 0x0f80000000ff7812 */ /* 0x000fe4000780c0ff */
[----:B------:R-:W-:-:S05]  /*0db0*/  LOP3.LUT R2, R22, 0xe0, RZ, 0xc0, !PT ;  /* 0x000000e016027812 */ /* 0x000fca00078ec0ff */
[----:B------:R-:W-:-:S05]  /*0dc0*/  VIADD R2, R2, 0xffffff80 ;  /* 0xffffff8002027836 */ /* 0x000fca0000000000 */
[----:B------:R-:W-:-:S05]  /*0dd0*/  SHF.R.U32.HI R2, RZ, 0x5, R2 ;  /* 0x00000005ff027819 */ /* 0x000fca0000011602 */
[----:B------:R-:W-:-:S05]  /*0de0*/  IMAD R49, R2, -0x4, R1 ;  /* 0xfffffffc02317824 */ /* 0x000fca00078e0201 */
[----:B------:R-:W2:Y:S04]  /*0df0*/  LDL R23, [R49+0x14] ;  /* 0x0000140031177983 */ /* 0x000ea80000100800 */
[----:B------:R-:W3:Y:S04]  /*0e00*/  @P0 LDL R2, [R49+0x10] ;  /* 0x0000100031020983 */ /* 0x000ee80000100800 */
[----:B------:R-:W4:Y:S01]  /*0e10*/  LDL R48, [R49+0x18] ;  /* 0x0000180031307983 */ /* 0x000f220000100800 */
[----:B------:R-:W-:Y:S01]  /*0e20*/  UMOV UR6, 0x54442d19 ;  /* 0x54442d1900067882 */ /* 0x000fe20000000000 */
[----:B------:R-:W-:Y:S01]  /*0e30*/  UMOV UR7, 0x3bf921fb ;  /* 0x3bf921fb00077882 */ /* 0x000fe20000000000 */
[--C-:B--2---:R-:W-:Y:S01]  /*0e40*/  IMAD.MOV.U32 R3, RZ, RZ, R23.reuse ;  /* 0x000000ffff037224 */ /* 0x104fe200078e0017 */
[----:B---3--:R-:W-:-:S02]  /*0e50*/  @P0 SHF.L.W.U32.HI R3, R2, R22, R23 ;  /* 0x0000001602030219 */ /* 0x008fc40000010e17 */
[----:B------:R-:W-:Y:S02]  /*0e60*/  ISETP.GE.AND P0, PT, R0, RZ, PT ;  /* 0x000000ff0000720c */ /* 0x000fe40003f06270 */
[----:B----4-:R-:W-:-:S04]  /*0e70*/  SHF.L.W.U32.HI R48, R23, R22, R48 ;  /* 0x0000001617307219 */ /* 0x010fc80000010e30 */
[C-C-:B------:R-:W-:Y:S01]  /*0e80*/  SHF.L.W.U32.HI R47, R3.reuse, 0x2, R48.reuse ;  /* 0x00000002032f7819 */ /* 0x140fe20000010e30 */
[----:B------:R-:W-:Y:S01]  /*0e90*/  IMAD.SHL.U32 R3, R3, 0x4, RZ ;  /* 0x0000000403037824 */ /* 0x000fe200078e00ff */
[----:B------:R-:W-:Y:S02]  /*0ea0*/  SHF.R.U32.HI R48, RZ, 0x1e, R48 ;  /* 0x0000001eff307819 */ /* 0x000fe40000011630 */
[----:B------:R-:W-:Y:S02]  /*0eb0*/  SHF.R.S32.HI R22, RZ, 0x1f, R47 ;  /* 0x0000001fff167819 */ /* 0x000fe4000001142f */
[----:B------:R-:W-:Y:S02]  /*0ec0*/  LOP3.LUT R0, R47, R0, RZ, 0x3c, !PT ;  /* 0x000000002f007212 */ /* 0x000fe400078e3cff */
[C---:B------:R-:W-:Y:S02]  /*0ed0*/  LOP3.LUT R2, R22.reuse, R3, RZ, 0x3c, !PT ;  /* 0x0000000316027212 */ /* 0x040fe400078e3cff */
[----:B------:R-:W-:-:S02]  /*0ee0*/  LOP3.LUT R3, R22, R47, RZ, 0x3c, !PT ;  /* 0x0000002f16037212 */ /* 0x000fc400078e3cff */
[----:B------:R-:W-:Y:S02]  /*0ef0*/  LEA.HI R47, R47, R48, RZ, 0x1 ;  /* 0x000000302f2f7211 */ /* 0x000fe400078f08ff */
[----:B------:R-:W-:Y:S02]  /*0f00*/  ISETP.GE.AND P2, PT, R0, RZ, PT ;  /* 0x000000ff0000720c */ /* 0x000fe40003f46270 */
[----:B------:R-:W1:Y:S01]  /*0f10*/  I2F.F64.S64 R2, R2 ;  /* 0x0000000200027312 */ /* 0x000e620000301c00 */
[----:B------:R-:W-:-:S05]  /*0f20*/  IMAD.MOV R0, RZ, RZ, -R47 ;  /* 0x000000ffff007224 */ /* 0x000fca00078e0a2f */
[----:B------:R-:W-:Y:S01]  /*0f30*/  @!P0 MOV R47, R0 ;  /* 0x00000000002f8202 */ /* 0x000fe20000000f00 */
[----:B-1----:R-:W-:-:S10]  /*0f40*/  DMUL R22, R2, UR6 ;  /* 0x0000000602167c28 */ /* 0x002fd40008000000 */
[----:B------:R-:W1:Y:S02]  /*0f50*/  F2F.F32.F64 R22, R22 ;  /* 0x0000001600167310 */ /* 0x000e640000301000 */
[----:B01----:R-:W-:-:S07]  /*0f60*/  FSEL R2, -R22, R22, !P2 ;  /* 0x0000001616027208 */ /* 0x003fce0005000100 */
.L_x_1:
[----:B------:R-:W-:Y:S05]  /*0f70*/  BSYNC B0 ;  /* 0x0000000000007941 */ /* 0x000fea0003800000 */
.L_x_0:
[----:B------:R-:W-:Y:S01]  /*0f80*/  LOP3.LUT R0, R47, 0x1, RZ, 0xc0, !PT ;  /* 0x000000012f007812 */ /* 0x000fe200078ec0ff */
[----:B------:R-:W-:Y:S01]  /*0f90*/  FMUL.FTZ R50, R2, R2 ;  /* 0x0000000202327220 */ /* 0x000fe20000410000 */
[----:B------:R-:W-:Y:S02]  /*0fa0*/  IMAD.MOV.U32 R3, RZ, RZ, 0x3c0885e4 ;  /* 0x3c0885e4ff037424 */ /* 0x000fe400078e00ff */
[----:B------:R-:W-:Y:S01]  /*0fb0*/  FMUL R48, R4, 0.63661974668502807617 ;  /* 0x3f22f98304307820 */ /* 0x000fe20000400000 */
[----:B------:R-:W-:Y:S01]  /*0fc0*/  ISETP.NE.U32.AND P0, PT, R0, 0x1, PT ;  /* 0x000000010000780c */ /* 0x000fe20003f05070 */
[----:B------:R-:W-:Y:S01]  /*0fd0*/  IMAD.MOV.U32 R0, RZ, RZ, -0x46b2bead ;  /* 0xb94d4153ff007424 */ /* 0x000fe200078e00ff */
[----:B------:R-:W-:Y:S03]  /*0fe0*/  BSSY B0, `(.L_x_3) ;  /* 0x000004c000007945 */ /* 0x000fe60003800000 */
[----:B------:R-:W0:Y:S08]  /*0ff0*/  F2I.FTZ.NTZ R48, R48 ;  /* 0x0000003000307305 */ /* 0x000e300000213100 */
[----:B------:R-:W-:-:S02]  /*1000*/  @!P0 IMAD.MOV.U32 R22, RZ, RZ, 0x37cbac00 ;  /* 0x37cbac00ff168424 */ /* 0x000fc400078e00ff */
[----:B------:R-:W-:Y:S02]  /*1010*/  @!P0 IMAD.MOV.U32 R3, RZ, RZ, 0x3d2aaabb ;  /* 0x3d2aaabbff038424 */ /* 0x000fe400078e00ff */
[----:B------:R-:W-:Y:S01]  /*1020*/  @!P0 FFMA.FTZ R0, R50, R22, -0.0013887860113754868507 ;  /* 0xbab607ed32008423 */ /* 0x000fe20000010016 */
[----:B0-----:R-:W-:-:S03]  /*1030*/  I2FP.F32.S32 R23, R48 ;  /* 0x0000003000177245 */ /* 0x001fc60000201400 */
[----:B------:R-:W-:Y:S01]  /*1040*/  FFMA.FTZ R22, R50, R0, R3 ;  /* 0x0000000032167223 */ /* 0x000fe20000010003 */
[----:B------:R-:W-:Y:S01]  /*1050*/  IMAD.MOV.U32 R3, RZ, RZ, -0x41d55558 ;  /* 0xbe2aaaa8ff037424 */ /* 0x000fe200078e00ff */
[----:B------:R-:W-:Y:S01]  /*1060*/  FSEL R0, R2, 1, P0 ;  /* 0x3f80000002007808 */ /* 0x000fe20000000000 */
[----:B------:R-:W-:Y:S01]  /*1070*/  @!P0 IMAD.MOV.U32 R3, RZ, RZ, -0x41000001 ;  /* 0xbeffffffff038424 */ /* 0x000fe200078e00ff */
[----:B------:R-:W-:Y:S01]  /*1080*/  LOP3.LUT P0, RZ, R47, 0x2, RZ, 0xc0, !PT ;  /* 0x000000022fff7812 */ /* 0x000fe2000780c0ff */
[C---:B------:R-:W-:Y:S02]  /*1090*/  FFMA.FTZ R2, R23.reuse, -1.5707962512969970703, R4 ;  /* 0xbfc90fda17027823 */ /* 0x040fe40000010004 */
[C---:B------:R-:W-:Y:S01]  /*10a0*/  FFMA.FTZ R3, R50.reuse, R22, R3 ;  /* 0x0000001632037223 */ /* 0x040fe20000010003 */
[----:B------:R-:W-:Y:S01]  /*10b0*/  FFMA.FTZ R49, R50, R0, RZ ;  /* 0x0000000032317223 */ /* 0x000fe200000100ff */
[----:B------:R-:W-:-:S03]  /*10c0*/  FFMA.FTZ R2, R23, -7.5497894158615963534e-08, R2 ;  /* 0xb3a2216817027823 */ /* 0x000fc60000010002 */
[----:B------:R-:W-:Y:S01]  /*10d0*/  FFMA.FTZ R0, R49, R3, R0 ;  /* 0x0000000331007223 */ /* 0x000fe20000010000 */
[----:B------:R-:W-:Y:S01]  /*10e0*/  FADD.FTZ R3, |R4|, -RZ ;  /* 0x800000ff04037221 */ /* 0x000fe20000010200 */
[----:B------:R-:W-:-:S03]  /*10f0*/  FFMA.FTZ R2, R23, -5.3903029534742383927e-15, R2 ;  /* 0xa7c234c517027823 */ /* 0x000fc60000010002 */
[----:B------:R-:W-:Y:S01]  /*1100*/  @P0 FFMA.FTZ R0, R0, -1, RZ ;  /* 0xbf80000000000823 */ /* 0x000fe200000100ff */
[----:B------:R-:W-:-:S13]  /*1110*/  FSETP.GE.AND P2, PT, R3, 105615, PT ;  /* 0x47ce47800300780b */ /* 0x000fda0003f46000 */
[----:B------:R-:W-:Y:S05]  /*1120*/  @!P2 BRA `(.L_x_4) ;  /* 0x0000000000dca947 */ /* 0x000fea0003800000 */
[----:B------:R-:W-:-:S13]  /*1130*/  FSETP.NEU.AND P0, PT, R3, +INF , PT ;  /* 0x7f8000000300780b */ /* 0x000fda0003f0d000 */
[----:B------:R-:W-:Y:S01]  /*1140*/  @!P0 FMUL.FTZ R2, RZ, R4 ;  /* 0x00000004ff028220 */ /* 0x000fe20000410000 */
[----:B------:R-:W-:Y:S01]  /*1150*/  @!P0 MOV R48, RZ ;  /* 0x000000ff00308202 */ /* 0x000fe20000000f00 */
[----:B------:R-:W-:Y:S06]  /*1160*/  @!P0 BRA `(.L_x_4) ;  /* 0x0000000000cc8947 */ /* 0x000fec0003800000 */
[----:B------:R-:W-:Y:S01]  /*1170*/  IMAD.SHL.U32 R51, R4, 0x100, RZ ;  /* 0x0000010004337824 */ /* 0x000fe200078e00ff */
[----:B------:R-:W-:Y:S01]  /*1180*/  CS2R R48, SRZ ;  /* 0x0000000000307805 */ /* 0x000fe2000001ff00 */
[----:B------:R-:W-:Y:S01]  /*1190*/  IMAD.MOV.U32 R50, RZ, RZ, RZ ;  /* 0x000000ffff327224 */ /* 0x000fe200078e00ff */
[----:B------:R-:W-:Y:S01]  /*11a0*/  ULDC.64 UR6, c[0x4][0x8] ;  /* 0x0100020000067ab9 */ /* 0x000fe20000000a00 */
[----:B------:R-:W-:Y:S01]  /*11b0*/  IMAD.MOV.U32 R47, RZ, RZ, R1 ;  /* 0x000000ffff2f7224 */ /* 0x000fe200078e0001 */
[----:B------:R-:W-:-:S07]  /*11c0*/  LOP3.LUT R51, R51, 0x80000000, RZ, 0xfc, !PT ;  /* 0x8000000033337812 */ /* 0x000fce00078efcff */
.L_x_5:
[----:B------:R-:W-:-:S04]  /*11d0*/  IADD3 R2, P0, R49, UR6, RZ ;  /* 0x0000000631027c10 */ /* 0x000fc8000ff1e0ff */
[----:B------:R-:W-:-:S05]  /*11e0*/  IADD3.X R3, R48, UR7, RZ, P0, !PT ;  /* 0x0000000730037c10 */ /* 0x000fca00087fe4ff */
[----:B------:R-:W2:Y:S01]  /*11f0*/  LDG.E.CONSTANT R2, desc[UR4][R2.64] ;  /* 0x0000000402027981 */ /* 0x000ea2000c1e9900 */
[----:B------:R-:W-:Y:S01]  /*1200*/  IADD3 R49, P2, R49, 0x4, RZ ;  /* 0x0000000431317810 */ /* 0x000fe20007f5e0ff */
[----:B------:R-:W-:Y:S02]  /*1210*/  IMAD.MOV.U32 R22, RZ, RZ, R50 ;  /* 0x000000ffff167224 */ /* 0x000fe400078e0032 */
[----:B------:R-:W-:Y:S01]  /*1220*/  IMAD.MOV.U32 R23, RZ, RZ, RZ ;  /* 0x000000ffff177224 */ /* 0x000fe200078e00ff */
[----:B------:R-:W-:Y:S01]  /*1230*/  ISETP.NE.U32.AND P0, PT, R49, 0x18, PT ;  /* 0x000000183100780c */ /* 0x000fe20003f05070 */
[----:B------:R-:W-:-:S05]  /*1240*/  IMAD.X R48, RZ, RZ, R48, P2 ;  /* 0x000000ffff307224 */ /* 0x000fca00010e0630 */
[----:B------:R-:W-:Y:S01]  /*1250*/  ISETP.NE.AND.EX P0, PT, R48, RZ, PT, P0 ;  /* 0x000000ff3000720c */ /* 0x000fe20003f05300 */
[----:B--2---:R-:W-:-:S05]  /*1260*/  IMAD.WIDE.U32 R22, R51, R2, R22 ;  /* 0x0000000233167225 */ /* 0x004fca00078e0016 */
[----:B------:R0:W-:Y:S01]  /*1270*/  STL [R47], R22 ;  /* 0x000000162f007387 */ /* 0x0001e20000100800 */
[----:B------:R-:W-:Y:S01]  /*1280*/  MOV R50, R23 ;  /* 0x0000001700327202 */ /* 0x000fe20000000f00 */
        /* <DEDUP_REMOVED lines=28> */
[----:B------:R-:W-:-:S04]  /*1450*/  IMAD.MOV R4, RZ, RZ, -R48 ;  /* 0x000000ffff047224 */ /* 0x000fc800078e0a30 */
[----:B------:R-:W-:Y:S01]  /*1460*/  @!P0 IMAD.MOV.U32 R48, RZ, RZ, R4 ;  /* 0x000000ffff308224 */ /* 0x000fe200078e0004 */
[----:B-1----:R-:W-:-:S10]  /*1470*/  DMUL R22, R2, UR6 ;  /* 0x0000000602167c28 */ /* 0x002fd40008000000 */
[----:B------:R-:W1:Y:S02]  /*1480*/  F2F.F32.F64 R22, R22 ;  /* 0x0000001600167310 */ /* 0x000e640000301000 */
[----:B01----:R-:W-:-:S07]  /*1490*/  FSEL R2, -R22, R22, !P2 ;  /* 0x0000001616027208 */ /* 0x003fce0005000100 */
.L_x_4:
[----:B------:R-:W-:Y:S05]  /*14a0*/  BSYNC B0 ;  /* 0x0000000000007941 */ /* 0x000fea0003800000 */
.L_x_3:
[----:B------:R-:W-:Y:S01]  /*14b0*/  LOP3.LUT R3, R48, 0x1, RZ, 0xc0, !PT ;  /* 0x0000000130037812 */ /* 0x000fe200078ec0ff */
[----:B------:R-:W-:Y:S01]  /*14c0*/  FMUL.FTZ R23, R2, R2 ;  /* 0x0000000202177220 */ /* 0x000fe20000410000 */
[----:B------:R-:W-:Y:S01]  /*14d0*/  FMUL R47, R5, 0.63661974668502807617 ;  /* 0x3f22f983052f7820 */ /* 0x000fe20000400000 */
[----:B------:R-:W-:Y:S01]  /*14e0*/  IMAD.MOV.U32 R4, RZ, RZ, 0x3c0885e4 ;  /* 0x3c0885e4ff047424 */ /* 0x000fe200078e00ff */
[----:B------:R-:W-:Y:S01]  /*14f0*/  ISETP.NE.U32.AND P0, PT, R3, 0x1, PT ;  /* 0x000000010300780c */ /* 0x000fe20003f05070 */
[----:B------:R-:W-:Y:S01]  /*1500*/  BSSY B0, `(.L_x_6) ;  /* 0x000004d000007945 */ /* 0x000fe20003800000 */
[----:B------:R-:W-:Y:S02]  /*1510*/  MOV R3, 0xb94d4153 ;  /* 0xb94d415300037802 */ /* 0x000fe40000000f00 */
[----:B------:R-:W0:Y:S09]  /*1520*/  F2I.FTZ.NTZ R47, R47 ;  /* 0x0000002f002f7305 */ /* 0x000e320000213100 */
[----:B------:R-:W-:-:S02]  /*1530*/  @!P0 IMAD.MOV.U32 R22, RZ, RZ, 0x37cbac00 ;  /* 0x37cbac00ff168424 */ /* 0x000fc400078e00ff */
[----:B------:R-:W-:Y:S02]  /*1540*/  @!P0 IMAD.MOV.U32 R4, RZ, RZ, 0x3d2aaabb ;  /* 0x3d2aaabbff048424 */ /* 0x000fe400078e00ff */
[----:B------:R-:W-:-:S04]  /*1550*/  @!P0 FFMA.FTZ R3, R23, R22, -0.0013887860113754868507 ;  /* 0xbab607ed17038423 */ /* 0x000fc80000010016 */
[C---:B------:R-:W-:Y:S01]  /*1560*/  FFMA.FTZ R22, R23.reuse, R3, R4 ;  /* 0x0000000317167223 */ /* 0x040fe20000010004 */
[----:B------:R-:W-:Y:S01]  /*1570*/  IMAD.MOV.U32 R3, RZ, RZ, -0x41d55558 ;  /* 0xbe2aaaa8ff037424 */ /* 0x000fe200078e00ff */
[----:B------:R-:W-:Y:S01]  /*1580*/  FSEL R4, R2, 1, P0 ;  /* 0x3f80000002047808 */ /* 0x000fe20000000000 */
[----:B------:R-:W-:Y:S01]  /*1590*/  @!P0 IMAD.MOV.U32 R3, RZ, RZ, -0x41000001 ;  /* 0xbeffffffff038424 */ /* 0x000fe200078e00ff */
[----:B------:R-:W-:Y:S02]  /*15a0*/  LOP3.LUT P0, RZ, R48, 0x2, RZ, 0xc0, !PT ;  /* 0x0000000230ff7812 */ /* 0x000fe4000780c0ff */
[----:B0-----:R-:W-:Y:S01]  /*15b0*/  I2FP.F32.S32 R2, R47 ;  /* 0x0000002f00027245 */ /* 0x001fe20000201400 */
[----:B------:R-:W-:Y:S01]  /*15c0*/  FFMA.FTZ R3, R23, R22, R3 ;  /* 0x0000001617037223 */ /* 0x000fe20000010003 */
[----:B------:R-:W-:Y:S01]  /*15d0*/  FADD.FTZ R22, |R5|, -RZ ;  /* 0x800000ff05167221 */ /* 0x000fe20000010200 */
[----:B------:R-:W-:-:S04]  /*15e0*/  FFMA.FTZ R23, R23, R4, RZ ;  /* 0x0000000417177223 */ /* 0x000fc800000100ff */
[----:B------:R-:W-:Y:S01]  /*15f0*/  FSETP.GE.AND P2, PT, R22, 105615, PT ;  /* 0x47ce47801600780b */ /* 0x000fe20003f46000 */
[----:B------:R-:W-:Y:S01]  /*1600*/  FFMA.FTZ R4, R23, R3, R4 ;  /* 0x0000000317047223 */ /* 0x000fe20000010004 */
[----:B------:R-:W-:-:S03]  /*1610*/  FFMA.FTZ R3, R2, -1.5707962512969970703, R5 ;  /* 0xbfc90fda02037823 */ /* 0x000fc60000010005 */
[----:B------:R-:W-:Y:S01]  /*1620*/  @P0 FFMA.FTZ R4, R4, -1, RZ ;  /* 0xbf80000004040823 */ /* 0x000fe200000100ff */
[----:B------:R-:W-:-:S04]  /*1630*/  FFMA.FTZ R3, R2, -7.5497894158615963534e-08, R3 ;  /* 0xb3a2216802037823 */ /* 0x000fc80000010003 */
[----:B------:R-:W-:-:S03]  /*1640*/  FFMA.FTZ R2, R2, -5.3903029534742383927e-15, R3 ;  /* 0xa7c234c502027823 */ /* 0x000fc60000010003 */
[----:B------:R-:W-:Y:S05]  /*1650*/  @!P2 BRA `(.L_x_7) ;  /* 0x0000000000dca947 */ /* 0x000fea0003800000 */
[----:B------:R-:W-:-:S13]  /*1660*/  FSETP.NEU.AND P0, PT, R22, +INF , PT ;  /* 0x7f8000001600780b */ /* 0x000fda0003f0d000 */
[----:B------:R-:W-:Y:S01]  /*1670*/  @!P0 FMUL.FTZ R2, RZ, R5 ;  /* 0x00000005ff028220 */ /* 0x000fe20000410000 */
[----:B------:R-:W-:Y:S01]  /*1680*/  @!P0 IMAD.MOV.U32 R47, RZ, RZ, RZ ;  /* 0x000000ffff2f8224 */ /* 0x000fe200078e00ff */
[----:B------:R-:W-:Y:S06]  /*1690*/  @!P0 BRA `(.L_x_7) ;  /* 0x0000000000cc8947 */ /* 0x000fec0003800000 */
[----:B------:R-:W-:Y:S01]  /*16a0*/  SHF.L.U32 R51, R5, 0x8, RZ ;  /* 0x0000000805337819 */ /* 0x000fe200000006ff */
[----:B------:R-:W-:Y:S01]  /*16b0*/  IMAD.MOV.U32 R50, RZ, RZ, RZ ;  /* 0x000000ffff327224 */ /* 0x000fe200078e00ff */
[----:B------:R-:W-:Y:S01]  /*16c0*/  CS2R R48, SRZ ;  /* 0x0000000000307805 */ /* 0x000fe2000001ff00 */
[----:B------:R-:W-:Y:S01]  /*16d0*/  IMAD.MOV.U32 R47, RZ, RZ, R1 ;  /* 0x000000ffff2f7224 */ /* 0x000fe200078e0001 */
[----:B------:R-:W-:Y:S01]  /*16e0*/  LOP3.LUT R51, R51, 0x80000000, RZ, 0xfc, !PT ;  /* 0x8000000033337812 */ /* 0x000fe200078efcff */
[----:B------:R-:W-:-:S06]  /*16f0*/  ULDC.64 UR6, c[0x4][0x8] ;  /* 0x0100020000067ab9 */ /* 0x000fcc0000000a00 */
.L_x_8:
        /* <DEDUP_REMOVED lines=9> */
[----:B--2---:R-:W-:-:S04]  /*1790*/  IMAD.WIDE.U32 R22, R51, R2, R22 ;  /* 0x0000000233167225 */ /* 0x004fc800078e0016 */
[----:B------:R-:W-:Y:S01]  /*17a0*/  IMAD.MOV.U32 R50, RZ, RZ, R23 ;  /* 0x000000ffff327224 */ /* 0x000fe200078e0017 */
[----:B------:R0:W-:Y:S02]  /*17b0*/  STL [R47], R22 ;  /* 0x000000162f007387 */ /* 0x0001e40000100800 */
[----:B0-----:R-:W-:-:S05]  /*17c0*/  IADD3 R47, R47, 0x4, RZ ;  /* 0x000000042f2f7810 */ /* 0x001fca0007ffe0ff */
        /* <DEDUP_REMOVED lines=32> */
.L_x_7:
[----:B------:R-:W-:Y:S05]  /*19d0*/  BSYNC B0 ;  /* 0x0000000000007941 */ /* 0x000fea0003800000 */
.L_x_6:
        /* <DEDUP_REMOVED lines=8> */
[----:B------:R-:W-:Y:S01]  /*1a60*/  @!P0 MOV R5, 0x37cbac00 ;  /* 0x37cbac0000058802 */ /* 0x000fe20000000f00 */
[----:B------:R-:W-:-:S04]  /*1a70*/  @!P0 IMAD.MOV.U32 R22, RZ, RZ, 0x3d2aaabb ;  /* 0x3d2aaabbff168424 */ /* 0x000fc800078e00ff */
[----:B------:R-:W-:Y:S01]  /*1a80*/  @!P0 FFMA.FTZ R3, R50, R5, -0.0013887860113754868507 ;  /* 0xbab607ed32038423 */ /* 0x000fe20000010005 */
[----:B------:R-:W-:-:S03]  /*1a90*/  FSEL R5, R2, 1, P0 ;  /* 0x3f80000002057808 */ /* 0x000fc60000000000 */
[----:B------:R-:W-:Y:S01]  /*1aa0*/  FFMA.FTZ R22, R50, R3, R22 ;  /* 0x0000000332167223 */ /* 0x000fe20000010016 */
[----:B------:R-:W-:Y:S02]  /*1ab0*/  IMAD.MOV.U32 R3, RZ, RZ, -0x41d55558 ;  /* 0xbe2aaaa8ff037424 */ /* 0x000fe400078e00ff */
[----:B------:R-:W-:Y:S01]  /*1ac0*/  @!P0 IMAD.MOV.U32 R3, RZ, RZ, -0x41000001 ;  /* 0xbeffffffff038424 */ /* 0x000fe200078e00ff */
[----:B------:R-:W-:-:S03]  /*1ad0*/  LOP3.LUT P0, RZ, R47, 0x2, RZ, 0xc0, !PT ;  /* 0x000000022fff7812 */ /* 0x000fc6000780c0ff */
[C---:B------:R-:W-:Y:S01]  /*1ae0*/  FFMA.FTZ R22, R50.reuse, R22, R3 ;  /* 0x0000001632167223 */ /* 0x040fe20000010003 */
[----:B------:R-:W-:Y:S01]  /*1af0*/  FFMA.FTZ R50, R50, R5, RZ ;  /* 0x0000000532327223 */ /* 0x000fe200000100ff */
[----:B0-----:R-:W-:-:S03]  /*1b00*/  I2FP.F32.S32 R3, R48 ;  /* 0x0000003000037245 */ /* 0x001fc60000201400 */
[----:B------:R-:W-:Y:S01]  /*1b10*/  FFMA.FTZ R5, R50, R22, R5 ;  /* 0x0000001632057223 */ /* 0x000fe20000010005 */
[----:B------:R-:W-:Y:S01]  /*1b20*/  FADD.FTZ R22, |R6|, -RZ ;  /* 0x800000ff06167221 */ /* 0x000fe20000010200 */
[----:B------:R-:W-:-:S03]  /*1b30*/  FFMA.FTZ R2, R3, -1.5707962512969970703, R6 ;  /* 0xbfc90fda03027823 */ /* 0x000fc60000010006 */
[----:B------:R-:W-:Y:S01]  /*1b40*/  @P0 FFMA.FTZ R5, R5, -1, RZ ;  /* 0xbf80000005050823 */ /* 0x000fe200000100ff */
[----:B------:R-:W-:Y:S01]  /*1b50*/  FSETP.GE.AND P2, PT, R22, 105615, PT ;  /* 0x47ce47801600780b */ /* 0x000fe20003f46000 */
[----:B------:R-:W-:-:S04]  /*1b60*/  FFMA.FTZ R2, R3, -7.5497894158615963534e-08, R2 ;  /* 0xb3a2216803027823 */ /* 0x000fc80000010002 */
[----:B------:R-:W-:-:S08]  /*1b70*/  FFMA.FTZ R2, R3, -5.3903029534742383927e-15, R2 ;  /* 0xa7c234c503027823 */ /* 0x000fd00000010002 */
[----:B------:R-:W-:Y:S05]  /*1b80*/  @!P2 BRA `(.L_x_10) ;  /* 0x0000000000dca947 */ /* 0x000fea0003800000 */
[----:B------:R-:W-:-:S13]  /*1b90*/  FSETP.NEU.AND P0, PT, R22, +INF , PT ;  /* 0x7f8000001600780b */ /* 0x000fda0003f0d000 */
[----:B------:R-:W-:Y:S01]  /*1ba0*/  @!P0 FMUL.FTZ R2, RZ, R6 ;  /* 0x00000006ff028220 */ /* 0x000fe20000410000 */
[----:B------:R-:W-:Y:S01]  /*1bb0*/  @!P0 IMAD.MOV.U32 R48, RZ, RZ, RZ ;  /* 0x000000ffff308224 */ /* 0x000fe200078e00ff */
[----:B------:R-:W-:Y:S06]  /*1bc0*/  @!P0 BRA `(.L_x_10) ;  /* 0x0000000000cc8947 */ /* 0x000fec0003800000 */
[----:B------:R-:W-:Y:S01]  /*1bd0*/  IMAD.SHL.U32 R51, R6, 0x100, RZ ;  /* 0x0000010006337824 */ /* 0x000fe200078e00ff */
[----:B------:R-:W-:Y:S01]  /*1be0*/  HFMA2.MMA R50, -RZ, RZ, 0, 0 ;  /* 0x00000000ff327435 */ /* 0x000fe200000001ff */
[----:B------:R-:W-:Y:S01]  /*1bf0*/  CS2R R48, SRZ ;  /* 0x0000000000307805 */ /* 0x000fe2000001ff00 */
[----:B------:R-:W-:Y:S01]  /*1c00*/  IMAD.MOV.U32 R47, RZ, RZ, R1 ;  /* 0x000000ffff2f7224 */ /* 0x000fe200078e0001 */
[----:B------:R-:W-:Y:S01]  /*1c10*/  ULDC.64 UR6, c[0x4][0x8] ;  /* 0x0100020000067ab9 */ /* 0x000fe20000000a00 */
[----:B------:R-:W-:-:S07]  /*1c20*/  LOP3.LUT R51, R51, 0x80000000, RZ, 0xfc, !PT ;  /* 0x8000000033337812 */ /* 0x000fce00078efcff */
.L_x_11:
        /* <DEDUP_REMOVED lines=17> */
[----:B------:R-:W-:-:S04]  /*1d40*/  LOP3.LUT R2, R22, 0xe0, RZ, 0xc0, !PT ;  /* 0x000000e016027812 */ /* 0x000fc800078ec0ff */
[----:B------:R-:W-:-:S04]  /*1d50*/  IADD3 R2, R2, -0x80, RZ ;  /* 0xffffff8002027810 */ /* 0x000fc80007ffe0ff */
        /* <DEDUP_REMOVED lines=26> */
.L_x_10:
[----:B------:R-:W-:Y:S05]  /*1f00*/  BSYNC B0 ;  /* 0x0000000000007941 */ /* 0x000fea0003800000 */
.L_x_9:
[----:B------:R-:W-:Y:S01]  /*1f10*/  LOP3.LUT R3, R48, 0x1, RZ, 0xc0, !PT ;  /* 0x0000000130037812 */ /* 0x000fe200078ec0ff */
[----:B------:R-:W-:Y:S01]  /*1f20*/  FMUL.FTZ R23, R2, R2 ;  /* 0x0000000202177220 */ /* 0x000fe20000410000 */
[----:B------:R-:W-:Y:S01]  /*1f30*/  FMUL R47, R7, 0.63661974668502807617 ;  /* 0x3f22f983072f7820 */ /* 0x000fe20000400000 */
[----:B------:R-:W-:Y:S01]  /*1f40*/  MOV R6, 0x3c0885e4 ;  /* 0x3c0885e400067802 */ /* 0x000fe20000000f00 */
[----:B------:R-:W-:Y:S01]  /*1f50*/  BSSY B0, `(.L_x_12) ;  /* 0x000004e000007945 */ /* 0x000fe20003800000 */
[----:B------:R-:W-:Y:S01]  /*1f60*/  ISETP.NE.U32.AND P0, PT, R3, 0x1, PT ;  /* 0x000000010300780c */ /* 0x000fe20003f05070 */
[----:B------:R-:W-:Y:S02]  /*1f70*/  IMAD.MOV.U32 R3, RZ, RZ, -0x46b2bead ;  /* 0xb94d4153ff037424 */ /* 0x000fe400078e00ff */
[----:B------:R-:W0:Y:S10]  /*1f80*/  F2I.FTZ.NTZ R47, R47 ;  /* 0x0000002f002f7305 */ /* 0x000e340000213100 */
        /* <DEDUP_REMOVED lines=23> */
[----:B------:R-:W-:Y:S01]  /*2100*/  IMAD.SHL.U32 R51, R7, 0x100, RZ ;  /* 0x0000010007337824 */ /* 0x000fe200078e00ff */
[----:B------:R-:W-:Y:S01]  /*2110*/  CS2R R48, SRZ ;  /* 0x0000000000307805 */ /* 0x000fe2000001ff00 */
[----:B------:R-:W-:Y:S01]  /*2120*/  IMAD.MOV.U32 R50, RZ, RZ, RZ ;  /* 0x000000ffff327224 */ /* 0x000fe200078e00ff */
[----:B------:R-:W-:Y:S01]  /*2130*/  MOV R47, R1 ;  /* 0x00000001002f7202 */ /* 0x000fe20000000f00 */
[----:B------:R-:W-:Y:S01]  /*2140*/  ULDC.64 UR6, c[0x4][0x8] ;  /* 0x0100020000067ab9 */ /* 0x000fe20000000a00 */
[----:B------:R-:W-:-:S07]  /*2150*/  LOP3.LUT R51, R51, 0x80000000, RZ, 0xfc, !PT ;  /* 0x8000000033337812 */ /* 0x000fce00078efcff */
.L_x_14:
        /* <DEDUP_REMOVED lines=26> */
[----:B--2---:R-:W-:-:S02]  /*2300*/  MOV R2, R22 ;  /* 0x0000001600027202 */ /* 0x004fc40000000f00 */
[-C--:B---3--:R-:W-:Y:S02]  /*2310*/  @P0 SHF.L.W.U32.HI R2, R3, R48.reuse, R22 ;  /* 0x0000003003020219 */ /* 0x088fe40000010e16 */
        /* <DEDUP_REMOVED lines=17> */
.L_x_13:
[----:B------:R-:W-:Y:S05]  /*2430*/  BSYNC B0 ;  /* 0x0000000000007941 */ /* 0x000fea0003800000 */
.L_x_12:
        /* <DEDUP_REMOVED lines=8> */
[----:B------:R-:W-:Y:S01]  /*24c0*/  @!P0 IMAD.MOV.U32 R7, RZ, RZ, 0x37cbac00 ;  /* 0x37cbac00ff078424 */ /* 0x000fe200078e00ff */
[----:B------:R-:W-:-:S03]  /*24d0*/  @!P0 MOV R22, 0x3d2aaabb ;  /* 0x3d2aaabb00168802 */ /* 0x000fc60000000f00 */
        /* <DEDUP_REMOVED lines=27> */
.L_x_17:
[----:B------:R-:W-:-:S04]  /*2690*/  IADD3 R2, P0, R49, UR6, RZ ;  /* 0x0000000631027c10 */ /* 0x000fc8000ff1e0ff */
[----:B------:R-:W-:-:S05]  /*26a0*/  IADD3.X R3, R48, UR7, RZ, P0, !PT ;  /* 0x0000000730037c10 */ /* 0x000fca00087fe4ff */
[----:B------:R-:W2:Y:S01]  /*26b0*/  LDG.E.CONSTANT R2, desc[UR4][R2.64] ;  /* 0x0000000402027981 */ /* 0x000ea2000c1e9900 */
[----:B------:R-:W-:Y:S01]  /*26c0*/  IADD3 R49, P2, R49, 0x4, RZ ;  /* 0x0000000431317810 */ /* 0x000fe20007f5e0ff */
[----:B------:R-:W-:Y:S01]  /*26d0*/  IMAD.MOV.U32 R23, RZ, RZ, RZ ;  /* 0x000000ffff177224 */ /* 0x000fe200078e00ff */
[----:B------:R-:W-:Y:S02]  /*26e0*/  MOV R22, R50 ;  /* 0x0000003200167202 */ /* 0x000fe40000000f00 */
        /* <DEDUP_REMOVED lines=24> */
[C-C-:B------:R-:W-:Y:S02]  /*2870*/  SHF.L.W.U32.HI R47, R3.reuse, 0x2, R48.reuse ;  /* 0x00000002032f7819 */ /* 0x140fe40000010e30 */
[----:B------:R-:W-:Y:S02]  /*2880*/  SHF.L.U32 R3, R3, 0x2, RZ ;  /* 0x0000000203037819 */ /* 0x000fe400000006ff */
[----:B------:R-:W-:Y:S02]  /*2890*/  SHF.R.S32.HI R22, RZ, 0x1f, R47 ;  /* 0x0000001fff167819 */ /* 0x000fe4000001142f */
[----:B------:R-:W-:Y:S02]  /*28a0*/  SHF.R.U32.HI R48, RZ, 0x1e, R48 ;  /* 0x0000001eff307819 */ /* 0x000fe40000011630 */
[C---:B------:R-:W-:Y:S02]  /*28b0*/  LOP3.LUT R2, R22.reuse, R3, RZ, 0x3c, !PT ;  /* 0x0000000316027212 */ /* 0x040fe400078e3cff */
[----:B------:R-:W-:-:S02]  /*28c0*/  LOP3.LUT R3, R22, R47, RZ, 0x3c, !PT ;  /* 0x0000002f16037212 */ /* 0x000fc400078e3cff */
[C---:B------:R-:W-:Y:S02]  /*28d0*/  LOP3.LUT R8, R47.reuse, R8, RZ, 0x3c, !PT ;  /* 0x000000082f087212 */ /* 0x040fe400078e3cff */
[----:B------:R-:W-:Y:S02]  /*28e0*/  LEA.HI R48, R47, R48, RZ, 0x1 ;  /* 0x000000302f307211 */ /* 0x000fe400078f08ff */
[----:B------:R-:W1:Y:S01]  /*28f0*/  I2F.F64.S64 R2, R2 ;  /* 0x0000000200027312 */ /* 0x000e620000301c00 */
[----:B------:R-:W-:Y:S02]  /*2900*/  ISETP.GE.AND P2, PT, R8, RZ, PT ;  /* 0x000000ff0800720c */ /* 0x000fe40003f46270 */
[----:B------:R-:W-:-:S04]  /*2910*/  IMAD.MOV R8, RZ, RZ, -R48 ;  /* 0x000000ffff087224 */ /* 0x000fc800078e0a30 */
[----:B------:R-:W-:Y:S01]  /*2920*/  @!P0 IMAD.MOV.U32 R48, RZ, RZ, R8 ;  /* 0x000000ffff308224 */ /* 0x000fe200078e0008 */
[----:B-1----:R-:W-:-:S10]  /*2930*/  DMUL R22, R2, UR6 ;  /* 0x0000000602167c28 */ /* 0x002fd40008000000 */
[----:B------:R-:W1:Y:S02]  /*2940*/  F2F.F32.F64 R22, R22 ;  /* 0x0000001600167310 */ /* 0x000e640000301000 */
[----:B01----:R-:W-:-:S07]  /*2950*/  FSEL R2, -R22, R22, !P2 ;  /* 0x0000001616027208 */ /* 0x003fce0005000100 */
.L_x_16:
[----:B------:R-:W-:Y:S05]  /*2960*/  BSYNC B0 ;  /* 0x0000000000007941 */ /* 0x000fea0003800000 */
.L_x_15:
[----:B------:R-:W-:Y:S01]  /*2970*/  LOP3.LUT R3, R48, 0x1, RZ, 0xc0, !PT ;  /* 0x0000000130037812 */ /* 0x000fe200078ec0ff */
[----:B------:R-:W-:Y:S01]  /*2980*/  FMUL.FTZ R23, R2, R2 ;  /* 0x0000000202177220 */ /* 0x000fe20000410000 */
[----:B------:R-:W-:Y:S01]  /*2990*/  FMUL R47, R9, 0.63661974668502807617 ;  /* 0x3f22f983092f7820 */ /* 0x000fe20000400000 */
[----:B------:R-:W-:Y:S01]  /*29a0*/  IMAD.MOV.U32 R8, RZ, RZ, 0x3c0885e4 ;  /* 0x3c0885e4ff087424 */ /* 0x000fe200078e00ff */
[----:B------:R-:W-:Y:S01]  /*29b0*/  ISETP.NE.U32.AND P0, PT, R3, 0x1, PT ;  /* 0x000000010300780c */ /* 0x000fe20003f05070 */
[----:B------:R-:W-:Y:S01]  /*29c0*/  IMAD.MOV.U32 R3, RZ, RZ, -0x46b2bead ;  /* 0xb94d4153ff037424 */ /* 0x000fe200078e00ff */
[----:B------:R-:W-:Y:S02]  /*29d0*/  BSSY B0, `(.L_x_18) ;  /* 0x000004c000007945 */ /* 0x000fe40003800000 */
[----:B------:R-:W0:Y:S09]  /*29e0*/  F2I.FTZ.NTZ R47, R47 ;  /* 0x0000002f002f7305 */ /* 0x000e320000213100 */
[----:B------:R-:W-:-:S02]  /*29f0*/  @!P0 IMAD.MOV.U32 R22, RZ, RZ, 0x37cbac00 ;  /* 0x37cbac00ff168424 */ /* 0x000fc400078e00ff */
[----:B------:R-:W-:Y:S02]  /*2a00*/  @!P0 IMAD.MOV.U32 R8, RZ, RZ, 0x3d2aaabb ;  /* 0x3d2aaabbff088424 */ /* 0x000fe400078e00ff */
[----:B------:R-:W-:-:S04]  /*2a10*/  @!P0 FFMA.FTZ R3, R23, R22, -0.0013887860113754868507 ;  /* 0xbab607ed17038423 */ /* 0x000fc80000010016 */
[C---:B------:R-:W-:Y:S01]  /*2a20*/  FFMA.FTZ R22, R23.reuse, R3, R8 ;  /* 0x0000000317167223 */ /* 0x040fe20000010008 */
[----:B------:R-:W-:Y:S01]  /*2a30*/  MOV R3, 0xbe2aaaa8 ;  /* 0xbe2aaaa800037802 */ /* 0x000fe20000000f00 */
[----:B------:R-:W-:Y:S01]  /*2a40*/  @!P0 IMAD.MOV.U32 R3, RZ, RZ, -0x41000001 ;  /* 0xbeffffffff038424 */ /* 0x000fe200078e00ff */
[----:B------:R-:W-:Y:S02]  /*2a50*/  FSEL R8, R2, 1, P0 ;  /* 0x3f80000002087808 */ /* 0x000fe40000000000 */
[----:B------:R-:W-:Y:S01]  /*2a60*/  LOP3.LUT P0, RZ, R48, 0x2, RZ, 0xc0, !PT ;  /* 0x0000000230ff7812 */ /* 0x000fe2000780c0ff */
[----:B------:R-:W-:Y:S01]  /*2a70*/  FFMA.FTZ R3, R23, R22, R3 ;  /* 0x0000001617037223 */ /* 0x000fe20000010003 */
[----:B------:R-:W-:Y:S01]  /*2a80*/  FADD.FTZ R22, |R9|, -RZ ;  /* 0x800000ff09167221 */ /* 0x000fe20000010200 */
[----:B------:R-:W-:Y:S01]  /*2a90*/  FFMA.FTZ R23, R23, R8, RZ ;  /* 0x0000000817177223 */ /* 0x000fe200000100ff */
[----:B0-----:R-:W-:-:S03]  /*2aa0*/  I2FP.F32.S32 R2, R47 ;  /* 0x0000002f00027245 */ /* 0x001fc60000201400 */
[----:B------:R-:W-:Y:S01]  /*2ab0*/  FSETP.GE.AND P2, PT, R22, 105615, PT ;  /* 0x47ce47801600780b */ /* 0x000fe20003f46000 */
[----:B------:R-:W-:Y:S01]  /*2ac0*/  FFMA.FTZ R8, R23, R3, R8 ;  /* 0x0000000317087223 */ /* 0x000fe20000010008 */
[----:B------:R-:W-:-:S04]  /*2ad0*/  FFMA.FTZ R3, R2, -1.5707962512969970703, R9 ;  /* 0xbfc90fda02037823 */ /* 0x000fc80000010009 */
[----:B------:R-:W-:Y:S01]  /*2ae0*/  FFMA.FTZ R3, R2, -7.5497894158615963534e-08, R3 ;  /* 0xb3a2216802037823 */ /* 0x000fe20000010003 */
[----:B------:R-:W-:-:S03]  /*2af0*/  @P0 FFMA.FTZ R8, R8, -1, RZ ;  /* 0xbf80000008080823 */ /* 0x000fc600000100ff */
        /* <DEDUP_REMOVED lines=12> */
.L_x_20:
[----:B------:R-:W-:-:S04]  /*2bc0*/  IADD3 R2, P0, R49, UR6, RZ ;  /* 0x0000000631027c10 */ /* 0x000fc8000ff1e0ff */
[----:B------:R-:W-:-:S05]  /*2bd0*/  IADD3.X R3, R48, UR7, RZ, P0, !PT ;  /* 0x0000000730037c10 */ /* 0x000fca00087fe4ff */
[----:B------:R-:W2:Y:S01]  /*2be0*/  LDG.E.CONSTANT R2, desc[UR4][R2.64] ;  /* 0x0000000402027981 */ /* 0x000ea2000c1e9900 */
[----:B------:R-:W-:Y:S01]  /*2bf0*/  IADD3 R49, P2, R49, 0x4, RZ ;  /* 0x0000000431317810 */ /* 0x000fe20007f5e0ff */
[----:B------:R-:W-:Y:S01]  /*2c00*/  HFMA2.MMA R23, -RZ, RZ, 0, 0 ;  /* 0x00000000ff177435 */ /* 0x000fe200000001ff */
[----:B------:R-:W-:Y:S02]  /*2c10*/  IMAD.MOV.U32 R22, RZ, RZ, R50 ;  /* 0x000000ffff167224 */ /* 0x000fe400078e0032 */
        /* <DEDUP_REMOVED lines=34> */
[----:B------:R-:W-:-:S05]  /*2e40*/  IADD3 R9, -R47, RZ, RZ ;  /* 0x000000ff2f097210 */ /* 0x000fca0007ffe1ff */
[----:B------:R-:W-:Y:S01]  /*2e50*/  @!P0 IMAD.MOV.U32 R47, RZ, RZ, R9 ;  /* 0x000000ffff2f8224 */ /* 0x000fe200078e0009 */
[----:B-1----:R-:W-:-:S10]  /*2e60*/  DMUL R22, R2, UR6 ;  /* 0x0000000602167c28 */ /* 0x002fd40008000000 */
[----:B------:R-:W1:Y:S02]  /*2e70*/  F2F.F32.F64 R22, R22 ;  /* 0x0000001600167310 */ /* 0x000e640000301000 */
[----:B01----:R-:W-:-:S07]  /*2e80*/  FSEL R2, -R22, R22, !P2 ;  /* 0x0000001616027208 */ /* 0x003fce0005000100 */
.L_x_19:
[----:B------:R-:W-:Y:S05]  /*2e90*/  BSYNC B0 ;  /* 0x0000000000007941 */ /* 0x000fea0003800000 */
.L_x_18:
        /* <DEDUP_REMOVED lines=10> */
[----:B------:R-:W-:Y:S01]  /*2f40*/  @!P0 FFMA.FTZ R3, R50, R9, -0.0013887860113754868507 ;  /* 0xbab607ed32038423 */ /* 0x000fe20000010009 */
[----:B------:R-:W-:-:S03]  /*2f50*/  FSEL R9, R2, 1, P0 ;  /* 0x3f80000002097808 */ /* 0x000fc60000000000 */
[C---:B------:R-:W-:Y:S01]  /*2f60*/  FFMA.FTZ R22, R50.reuse, R3, R22 ;  /* 0x0000000332167223 */ /* 0x040fe20000010016 */
[----:B------:R-:W-:Y:S01]  /*2f70*/  IMAD.MOV.U32 R3, RZ, RZ, -0x41d55558 ;  /* 0xbe2aaaa8ff037424 */ /* 0x000fe200078e00ff */
[----:B------:R-:W-:Y:S02]  /*2f80*/  @!P0 MOV R3, 0xbeffffff ;  /* 0xbeffffff00038802 */ /* 0x000fe40000000f00 */
[----:B------:R-:W-:Y:S02]  /*2f90*/  LOP3.LUT P0, RZ, R47, 0x2, RZ, 0xc0, !PT ;  /* 0x000000022fff7812 */ /* 0x000fe4000780c0ff */
[----:B0-----:R-:W-:Y:S01]  /*2fa0*/  I2FP.F32.S32 R47, R48 ;  /* 0x00000030002f7245 */ /* 0x001fe20000201400 */
[----:B------:R-:W-:Y:S01]  /*2fb0*/  FFMA.FTZ R22, R50, R22, R3 ;  /* 0x0000001632167223 */ /* 0x000fe20000010003 */
[----:B------:R-:W-:Y:S01]  /*2fc0*/  FADD.FTZ R3, |R46|, -RZ ;  /* 0x800000ff2e037221 */ /* 0x000fe20000010200 */
[----:B------:R-:W-:Y:S02]  /*2fd0*/  FFMA.FTZ R50, R50, R9, RZ ;  /* 0x0000000932327223 */ /* 0x000fe400000100ff */
[----:B------:R-:W-:-:S02]  /*2fe0*/  FFMA.FTZ R2, R47, -1.5707962512969970703, R46 ;  /* 0xbfc90fda2f027823 */ /* 0x000fc4000001002e */
[----:B------:R-:W-:Y:S01]  /*2ff0*/  FSETP.GE.AND P2, PT, R3, 105615, PT ;  /* 0x47ce47800300780b */ /* 0x000fe20003f46000 */
[----:B------:R-:W-:Y:S01]  /*3000*/  FFMA.FTZ R9, R50, R22, R9 ;  /* 0x0000001632097223 */ /* 0x000fe20000010009 */
[----:B------:R-:W-:-:S03]  /*3010*/  FFMA.FTZ R2, R47, -7.5497894158615963534e-08, R2 ;  /* 0xb3a221682f027823 */ /* 0x000fc60000010002 */
[----:B------:R-:W-:Y:S01]  /*3020*/  @P0 FFMA.FTZ R9, R9, -1, RZ ;  /* 0xbf80000009090823 */ /* 0x000fe200000100ff */
[----:B------:R-:W-:-:S07]  /*3030*/  FFMA.FTZ R47, R47, -5.3903029534742383927e-15, R2 ;  /* 0xa7c234c52f2f7823 */ /* 0x000fce0000010002 */
        /* <DEDUP_REMOVED lines=11> */
.L_x_23:
[----:B------:R-:W-:-:S04]  /*30f0*/  IADD3 R2, P0, R49, UR6, RZ ;  /* 0x0000000631027c10 */ /* 0x000fc8000ff1e0ff */
[----:B------:R-:W-:-:S05]  /*3100*/  IADD3.X R3, R48, UR7, RZ, P0, !PT ;  /* 0x0000000730037c10 */ /* 0x000fca00087fe4ff */
[----:B------:R0:W2:Y:S01]  /*3110*/  LDG.E.CONSTANT R22, desc[UR4][R2.64] ;  /* 0x0000000402167981 */ /* 0x0000a2000c1e9900 */
[----:B------:R-:W-:-:S04]  /*3120*/  IADD3 R49, P2, R49, 0x4, RZ ;  /* 0x0000000431317810 */ /* 0x000fc80007f5e0ff */
[----:B------:R-:W-:Y:S02]  /*3130*/  ISETP.NE.U32.AND P0, PT, R49, 0x18, PT ;  /* 0x000000183100780c */ /* 0x000fe40003f05070 */
[----:B------:R-:W-:Y:S01]  /*3140*/  IADD3.X R48, RZ, R48, RZ, P2, !PT ;  /* 0x00000030ff307210 */ /* 0x000fe200017fe4ff */
[----:B0-----:R-:W-:-:S03]  /*3150*/  IMAD.MOV.U32 R2, RZ, RZ, R23 ;  /* 0x000000ffff027224 */ /* 0x001fc600078e0017 */
[----:B------:R-:W-:Y:S01]  /*3160*/  ISETP.NE.AND.EX P0, PT, R48, RZ, PT, P0 ;  /* 0x000000ff3000720c */ /* 0x000fe20003f05300 */
[----:B------:R-:W-:Y:S02]  /*3170*/  IMAD.MOV.U32 R3, RZ, RZ, RZ ;  /* 0x000000ffff037224 */ /* 0x000fe400078e00ff */
[----:B--2---:R-:W-:-:S05]  /*3180*/  IMAD.WIDE.U32 R22, R51, R22, R2 ;  /* 0x0000001633167225 */ /* 0x004fca00078e0002 */
[----:B------:R0:W-:Y:S02]  /*3190*/  STL [R47], R22 ;  /* 0x000000162f007387 */ /* 0x0001e40000100800 */
[----:B0-----:R-:W-:-:S03]  /*31a0*/  VIADD R47, R47, 0x4 ;  /* 0x000000042f2f7836 */ /* 0x001fc60000000000 */
        /* <DEDUP_REMOVED lines=26> */
[----:B------:R-:W0:Y:S01]  /*3350*/  I2F.F64.S64 R2, R2 ;  /* 0x0000000200027312 */ /* 0x000e220000301c00 */
[----:B------:R-:W-:-:S04]  /*3360*/  IMAD.MOV R46, RZ, RZ, -R48 ;  /* 0x000000ffff2e7224 */ /* 0x000fc800078e0a30 */
[----:B------:R-:W-:Y:S01]  /*3370*/  @!P0 IMAD.MOV.U32 R48, RZ, RZ, R46 ;  /* 0x000000ffff308224 */ /* 0x000fe200078e002e */
[----:B0-----:R-:W-:-:S10]  /*3380*/  DMUL R22, R2, UR6 ;  /* 0x0000000602167c28 */ /* 0x001fd40008000000 */
[----:B------:R-:W0:Y:S02]  /*3390*/  F2F.F32.F64 R22, R22 ;  /* 0x0000001600167310 */ /* 0x000e240000301000 */
[----:B0-----:R-:W-:-:S07]  /*33a0*/  FSEL R47, -R22, R22, !P2 ;  /* 0x00000016162f7208 */ /* 0x001fce0005000100 */
.L_x_22:
[----:B------:R-:W-:Y:S05]  /*33b0*/  BSYNC B0 ;  /* 0x0000000000007941 */ /* 0x000fea0003800000 */
.L_x_21:
[----:B------:R-:W-:Y:S01]  /*33c0*/  PRMT R2, R44, 0x8880, RZ ;  /* 0x000088802c027816 */ /* 0x000fe200000000ff */
[----:B------:R-:W-:Y:S01]  /*33d0*/  ULDC UR6, c[0x0][0x228] ;  /* 0x00008a0000067ab9 */ /* 0x000fe20000000800 */
[----:B------:R-:W-:Y:S02]  /*33e0*/  LEA.HI R45, R45, R10, RZ, 0x7 ;  /* 0x0000000a2d2d7211 */ /* 0x000fe400078f38ff */
[----:B------:R-:W-:Y:S02]  /*33f0*/  PRMT R2, R2, 0x7710, RZ ;  /* 0x0000771002027816 */ /* 0x000fe400000000ff */
[----:B------:R-:W-:Y:S02]  /*3400*/  LOP3.LUT R45, R45, 0xffffff80, RZ, 0xc0, !PT ;  /* 0xffffff802d2d7812 */ /* 0x000fe400078ec0ff */
[----:B------:R-:W-:Y:S02]  /*3410*/  SHF.R.U32.HI R2, RZ, 0x9, R2 ;  /* 0x00000009ff027819 */ /* 0x000fe40000011602 */
[----:B------:R-:W-:Y:S01]  /*3420*/  SHF.R.S32.HI R23, RZ, 0x15, R43 ;  /* 0x00000015ff177819 */ /* 0x000fe2000001142b */
[----:B------:R-:W-:Y:S01]  /*3430*/  IMAD.IADD R45, R10, 0x1, -R45 ;  /* 0x000000010a2d7824 */ /* 0x000fe200078e0a2d */
[----:B------:R-:W-:Y:S01]  /*3440*/  LOP3.LUT R3, R2, 0x3f, RZ, 0xc0, !PT ;  /* 0x0000003f02037812 */ /* 0x000fe200078ec0ff */
[----:B------:R-:W-:Y:S01]  /*3450*/  IMAD.MOV.U32 R43, RZ, RZ, RZ ;  /* 0x000000ffff2b7224 */ /* 0x000fe200078e00ff */
[----:B------:R-:W-:-:S02]  /*3460*/  SGXT R23, R23, 0x1 ;  /* 0x000000011717781a */ /* 0x000fc40000000200 */
[----:B------:R-:W-:Y:S02]  /*3470*/  IADD3 R3, R44, R3, RZ ;  /* 0x000000032c037210 */ /* 0x000fe40007ffe0ff */
[----:B------:R-:W-:Y:S02]  /*3480*/  LEA.HI R23, R23, R10, RZ, 0xc ;  /* 0x0000000a17177211 */ /* 0x000fe400078f60ff */
[----:B------:R-:W-:Y:S02]  /*3490*/  LOP3.LUT R3, R3, 0xc0, RZ, 0xc0, !PT ;  /* 0x000000c003037812 */ /* 0x000fe400078ec0ff */
[----:B------:R-:W-:Y:S02]  /*34a0*/  SHF.R.S32.HI R23, RZ, 0xc, R23 ;  /* 0x0000000cff177819 */ /* 0x000fe40000011417 */
[----:B------:R-:W-:Y:S01]  /*34b0*/  ISETP.GE.AND P2, PT, R44, 0x40, PT ;  /* 0x000000402c00780c */ /* 0x000fe20003f46270 */
[----:B------:R-:W-:-:S05]  /*34c0*/  IMAD.MOV R3, RZ, RZ, -R3 ;  /* 0x000000ffff037224 */ /* 0x000fca00078e0a03 */
[----:B------:R-:W-:Y:S02]  /*34d0*/  PRMT R22, R3, 0x7710, RZ ;  /* 0x0000771003167816 */ /* 0x000fe400000000ff */
[----:B------:R-:W0:Y:S03]  /*34e0*/  LDC.64 R2, c[0x0][0x218] ;  /* 0x00008600ff027b82 */ /* 0x000e260000000a00 */
[----:B------:R-:W-:-:S05]  /*34f0*/  IMAD.IADD R22, R45, 0x1, R22 ;  /* 0x000000012d167824 */ /* 0x000fca00078e0216 */
[----:B------:R-:W-:-:S04]  /*3500*/  LOP3.LUT R22, R22, 0xffff, RZ, 0xc0, !PT ;  /* 0x0000ffff16167812 */ /* 0x000fc800078ec0ff */
[----:B------:R-:W-:-:S05]  /*3510*/  PRMT R22, R22, 0x8880, RZ ;  /* 0x0000888016167816 */ /* 0x000fca00000000ff */
[----:B------:R-:W-:-:S04]  /*3520*/  IMAD R23, R22, UR6, R23 ;  /* 0x0000000616177c24 */ /* 0x000fc8000f8e0217 */
[----:B0-----:R-:W-:Y:S02]  /*3530*/  IMAD.WIDE R2, R23, 0x4, R2 ;  /* 0x0000000417027825 */ /* 0x001fe400078e0202 */
[----:B------:R-:W0:Y:S03]  /*3540*/  LDC.64 R22, c[0x0][0x210] ;  /* 0x00008400ff167b82 */ /* 0x000e260000000a00 */
[----:B------:R-:W2:Y:S01]  /*3550*/  @!P2 LDG.E.EL R43, desc[UR4][R2.64] ;  /* 0x00000004022ba981 */ /* 0x000ea2000c2e1900 */
[----:B------:R-:W-:Y:S01]  /*3560*/  IMAD.MOV.U32 R52, RZ, RZ, RZ ;  /* 0x000000ffff347224 */ /* 0x000fe200078e00ff */
[----:B------:R-:W-:-:S05]  /*3570*/  CS2R R44, SRZ ;  /* 0x00000000002c7805 */ /* 0x000fca000001ff00 */
[----:B------:R-:W5:Y:S04]  /*3580*/  @!P2 LDG.E.EL R52, desc[UR4][R34.64] ;  /* 0x000000042234a981 */ /* 0x000f68000c2e1900 */
[----:B------:R1:W5:Y:S01]  /*3590*/  @!P2 LDG.E.EL R45, desc[UR4][R36.64] ;  /* 0x00000004242da981 */ /* 0x000362000c2e1900 */
[----:B------:R-:W-:Y:S01]  /*35a0*/  IADD3 R51, R10, 0x40, RZ ;  /* 0x000000400a337810 */ /* 0x000fe20007ffe0ff */
[----:B------:R-:W-:Y:S02]  /*35b0*/  IMAD.MOV.U32 R49, RZ, RZ, RZ ;  /* 0x000000ffff317224 */ /* 0x000fe400078e00ff */
[----:B------:R3:W5:Y:S01]  /*35c0*/  @!P2 LDG.E.EL R44, desc[UR4][R20.64] ;  /* 0x00000004142ca981 */ /* 0x000762000c2e1900 */
[----:B------:R-:W-:-:S03]  /*35d0*/  IMAD.MOV.U32 R46, RZ, RZ, RZ ;  /* 0x000000ffff2e7224 */ /* 0x000fc600078e00ff */
[----:B------:R4:W5:Y:S01]  /*35e0*/  @!P2 LDG.E.EL R49, desc[UR4][R40.64] ;  /* 0x000000042831a981 */ /* 0x000962000c2e1900 */
[----:B-1----:R-:W-:Y:S01]  /*35f0*/  LOP3.LUT R36, R48, 0x1, RZ, 0xc0, !PT ;  /* 0x0000000130247812 */ /* 0x002fe200078ec0ff */
[----:B0-----:R-:W-:Y:S02]  /*3600*/  IMAD.WIDE R2, R51, 0x2, R22 ;  /* 0x0000000233027825 */ /* 0x001fe400078e0216 */
[----:B------:R-:W5:Y:S01]  /*3610*/  @!P2 LDG.E.EL R46, desc[UR4][R38.64] ;  /* 0x00000004262ea981 */ /* 0x000f62000c2e1900 */
[----:B------:R-:W-:Y:S02]  /*3620*/  ISETP.NE.U32.AND P3, PT, R36, 0x1, PT ;  /* 0x000000012400780c */ /* 0x000fe40003f65070 */
[----:B------:R-:W-:Y:S02]  /*3630*/  CS2R R50, SRZ ;  /* 0x0000000000327805 */ /* 0x000fe4000001ff00 */
[----:B---3--:R-:W-:Y:S02]  /*3640*/  CS2R R20, SRZ ;  /* 0x0000000000147805 */ /* 0x008fe4000001ff00 */
[----:B------:R-:W-:-:S02]  /*3650*/  CS2R R22, SRZ ;  /* 0x0000000000167805 */ /* 0x000fc4000001ff00 */
[----:B------:R0:W5:Y:S01]  /*3660*/  @!P2 LDG.E.EL R50, desc[UR4][R30.64] ;  /* 0x000000041e32a981 */ /* 0x000162000c2e1900 */
[----:B------:R-:W-:-:S03]  /*3670*/  IMAD.MOV.U32 R37, RZ, RZ, -0x46b2bead ;  /* 0xb94d4153ff257424 */ /* 0x000fc600078e00ff */
[----:B------:R1:W5:Y:S01]  /*3680*/  @!P2 LDG.E.EL R51, desc[UR4][R32.64] ;  /* 0x000000042033a981 */ /* 0x000362000c2e1900 */
[----:B----4-:R-:W-:-:S03]  /*3690*/  @!P3 IMAD.MOV.U32 R40, RZ, RZ, 0x37cbac00 ;  /* 0x37cbac00ff28b424 */ /* 0x010fc600078e00ff */
[----:B------:R3:W5:Y:S01]  /*36a0*/  @!P2 LDG.E.128 R20, desc[UR4][R2.64] ;  /* 0x000000040214a981 */ /* 0x000762000c1e1d00 */
[----:B0-----:R-:W-:Y:S01]  /*36b0*/  FMUL.FTZ R31, R47, R47 ;  /* 0x0000002f2f1f7220 */ /* 0x001fe20000410000 */
[----:B------:R-:W-:Y:S02]  /*36c0*/  IMAD.MOV.U32 R38, RZ, RZ, 0x3c0885e4 ;  /* 0x3c0885e4ff267424 */ /* 0x000fe400078e00ff */
[----:B------:R-:W-:Y:S02]  /*36d0*/  @!P3 IMAD.MOV.U32 R38, RZ, RZ, 0x3d2aaabb ;  /* 0x3d2aaabbff26b424 */ /* 0x000fe400078e00ff */
[----:B------:R-:W-:Y:S01]  /*36e0*/  @!P3 FFMA.FTZ R37, R31, R40, -0.0013887860113754868507 ;  /* 0xbab607ed1f25b423 */ /* 0x000fe20000010028 */
[----:B-1----:R-:W-:Y:S01]  /*36f0*/  FSEL R32, R47, 1, P3 ;  /* 0x3f8000002f207808 */ /* 0x002fe20001800000 */
[----:B---3--:R-:W-:Y:S01]  /*3700*/  IMAD.MOV.U32 R2, RZ, RZ, -0x41d55558 ;  /* 0xbe2aaaa8ff027424 */ /* 0x008fe200078e00ff */
[----:B------:R-:W-:Y:S01]  /*3710*/  @!P3 MOV R2, 0xbeffffff ;  /* 0xbeffffff0002b802 */ /* 0x000fe20000000f00 */
[----:B------:R-:W-:Y:S01]  /*3720*/  FFMA.FTZ R37, R31, R37, R38 ;  /* 0x000000251f257223 */ /* 0x000fe20000010026 */
[----:B------:R-:W-:-:S03]  /*3730*/  LOP3.LUT P0, RZ, R48, 0x2, RZ, 0xc0, !PT ;  /* 0x0000000230ff7812 */ /* 0x000fc6000780c0ff */
[C---:B------:R-:W-:Y:S01]  /*3740*/  FFMA.FTZ R37, R31.reuse, R37, R2 ;  /* 0x000000251f257223 */ /* 0x040fe20000010002 */
[----:B------:R-:W-:Y:S01]  /*3750*/  FFMA.FTZ R31, R31, R32, RZ ;  /* 0x000000201f1f7223 */ /* 0x000fe200000100ff */
[----:B------:R-:W-:Y:S03]  /*3760*/  BSSY B0, `(.L_x_24) ;  /* 0x0000043000007945 */ /* 0x000fe60003800000 */
[----:B------:R-:W-:-:S05]  /*3770*/  FFMA.FTZ R32, R31, R37, R32 ;  /* 0x000000251f207223 */ /* 0x000fca0000010020 */
[----:B------:R-:W-:Y:S01]  /*3780*/  @P0 FFMA.FTZ R32, R32, -1, RZ ;  /* 0xbf80000020200823 */ /* 0x000fe200000100ff */
[----:B--2---:R-:W-:-:S06]  /*3790*/  FMUL R36, R43, 0.63661974668502807617 ;  /* 0x3f22f9832b247820 */ /* 0x004fcc0000400000 */
[----:B------:R-:W0:Y:S01]  /*37a0*/  F2I.FTZ.NTZ R36, R36 ;  /* 0x0000002400247305 */ /* 0x000e220000213100 */
[----:B------:R-:W-:-:S05]  /*37b0*/  FADD.FTZ R33, |R43|, -RZ ;  /* 0x800000ff2b217221 */ /* 0x000fca0000010200 */
[----:B------:R-:W-:Y:S02]  /*37c0*/  FSETP.GE.AND P3, PT, R33, 105615, PT ;  /* 0x47ce47802100780b */ /* 0x000fe40003f66000 */
[----:B0-----:R-:W-:-:S05]  /*37d0*/  I2FP.F32.S32 R30, R36 ;  /* 0x00000024001e7245 */ /* 0x001fca0000201400 */
[----:B------:R-:W-:-:S04]  /*37e0*/  FFMA.FTZ R3, R30, -1.5707962512969970703, R43 ;  /* 0xbfc90fda1e037823 */ /* 0x000fc8000001002b */
[----:B------:R-:W-:-:S04]  /*37f0*/  FFMA.FTZ R3, R30, -7.5497894158615963534e-08, R3 ;  /* 0xb3a221681e037823 */ /* 0x000fc80000010003 */
[----:B------:R-:W-:Y:S01]  /*3800*/  FFMA.FTZ R3, R30, -5.3903029534742383927e-15, R3 ;  /* 0xa7c234c51e037823 */ /* 0x000fe20000010003 */
[----:B------:R-:W-:Y:S06]  /*3810*/  @!P3 BRA `(.L_x_25) ;  /* 0x0000000000dcb947 */ /* 0x000fec0003800000 */
[----:B------:R-:W-:-:S13]  /*3820*/  FSETP.NEU.AND P0, PT, R33, +INF , PT ;  /* 0x7f8000002100780b */ /* 0x000fda0003f0d000 */
[----:B------:R-:W-:Y:S01]  /*3830*/  @!P0 FMUL.FTZ R3, RZ, R43 ;  /* 0x0000002bff038220 */ /* 0x000fe20000410000 */
[----:B------:R-:W-:Y:S01]  /*3840*/  @!P0 IMAD.MOV.U32 R36, RZ, RZ, RZ ;  /* 0x000000ffff248224 */ /* 0x000fe200078e00ff */
[----:B------:R-:W-:Y:S06]  /*3850*/  @!P0 BRA `(.L_x_25) ;  /* 0x0000000000cc8947 */ /* 0x000fec0003800000 */
[----:B------:R-:W-:Y:S01]  /*3860*/  SHF.R.U32.HI R35, RZ, 0x17, R43 ;  /* 0x00000017ff237819 */ /* 0x000fe2000001162b */
[----:B------:R-:W-:Y:S01]  /*3870*/  IMAD.SHL.U32 R3, R43, 0x100, RZ ;  /* 0x000001002b037824 */ /* 0x000fe200078e00ff */
[----:B------:R-:W-:Y:S01]  /*3880*/  MOV R33, R1 ;  /* 0x0000000100217202 */ /* 0x000fe20000000f00 */
[----:B------:R-:W-:Y:S01]  /*3890*/  IMAD.MOV.U32 R34, RZ, RZ, RZ ;  /* 0x000000ffff227224 */ /* 0x000fe200078e00ff */
[----:B------:R-:W-:Y:S01]  /*38a0*/  LOP3.LUT R2, R35, 0xe0, RZ, 0xc0, !PT ;  /* 0x000000e023027812 */ /* 0x000fe200078ec0ff */
[----:B------:R-:W-:Y:S01]  /*38b0*/  IMAD.MOV.U32 R37, RZ, RZ, RZ ;  /* 0x000000ffff257224 */ /* 0x000fe200078e00ff */
[----:B------:R-:W-:Y:S01]  /*38c0*/  LOP3.LUT R39, R3, 0x80000000, RZ, 0xfc, !PT ;  /* 0x8000000003277812 */ /* 0x000fe200078efcff */
[----:B------:R-:W-:Y:S01]  /*38d0*/  IMAD.MOV.U32 R38, RZ, RZ, RZ ;  /* 0x000000ffff267224 */ /* 0x000fe200078e00ff */
[----:B------:R-:W-:Y:S01]  /*38e0*/  ULDC.64 UR6, c[0x4][0x8] ;  /* 0x0100020000067ab9 */ /* 0x000fe20000000a00 */
[----:B------:R-:W-:-:S05]  /*38f0*/  VIADD R2, R2, 0xffffff80 ;  /* 0xffffff8002027836 */ /* 0x000fca0000000000 */
[----:B------:R-:W-:-:S07]  /*3900*/  SHF.R.U32.HI R36, RZ, 0x5, R2 ;  /* 0x00000005ff247819 */ /* 0x000fce0000011602 */
.L_x_26:
[----:B------:R-:W-:-:S04]  /*3910*/  IADD3 R2, P0, R37, UR6, RZ ;  /* 0x0000000625027c10 */ /* 0x000fc8000ff1e0ff */
[----:B------:R-:W-:-:S06]  /*3920*/  IADD3.X R3, R38, UR7, RZ, P0, !PT ;  /* 0x0000000726037c10 */ /* 0x000fcc00087fe4ff */
        /* <DEDUP_REMOVED lines=12> */
[----:B------:R-:W-:Y:S01]  /*39f0*/  LOP3.LUT P0, RZ, R43, 0xf800000, RZ, 0xc0, !PT ;  /* 0x0f8000002bff7812 */ /* 0x000fe2000780c0ff */
[----:B------:R-:W-:Y:S01]  /*3a00*/  IMAD R30, R36, -0x4, R1 ;  /* 0xfffffffc241e7824 */ /* 0x000fe200078e0201 */
[----:B------:R0:W-:Y:S04]  /*3a10*/  STL [R1+0x18], R34 ;  /* 0x0000182201007387 */ /* 0x0001e80000100800 */
[----:B------:R-:W2:Y:S04]  /*3a20*/  LDL R2, [R30+0x14] ;  /* 0x000014001e027983 */ /* 0x000ea80000100800 */
[----:B------:R-:W2:Y:S04]  /*3a30*/  LDL R33, [R30+0x18] ;  /* 0x000018001e217983 */ /* 0x000ea80000100800 */
[----:B------:R-:W3:Y:S01]  /*3a40*/  @P0 LDL R3, [R30+0x10] ;  /* 0x000010001e030983 */ /* 0x000ee20000100800 */
[----:B------:R-:W-:Y:S01]  /*3a50*/  UMOV UR6, 0x54442d19 ;  /* 0x54442d1900067882 */ /* 0x000fe20000000000 */
[----:B------:R-:W-:Y:S01]  /*3a60*/  UMOV UR7, 0x3bf921fb ;  /* 0x3bf921fb00077882 */ /* 0x000fe20000000000 */
[----:B--2---:R-:W-:-:S02]  /*3a70*/  SHF.L.W.U32.HI R33, R2, R35, R33 ;  /* 0x0000002302217219 */ /* 0x004fc40000010e21 */
[----:B---3--:R-:W-:Y:S02]  /*3a80*/  @P0 SHF.L.W.U32.HI R2, R3, R35, R2 ;  /* 0x0000002303020219 */ /* 0x008fe40000010e02 */
[----:B------:R-:W-:Y:S02]  /*3a90*/  ISETP.GE.AND P0, PT, R43, RZ, PT ;  /* 0x000000ff2b00720c */ /* 0x000fe40003f06270 */
[C-C-:B------:R-:W-:Y:S01]  /*3aa0*/  SHF.L.W.U32.HI R36, R2.reuse, 0x2, R33.reuse ;  /* 0x0000000202247819 */ /* 0x140fe20000010e21 */
[----:B------:R-:W-:Y:S01]  /*3ab0*/  IMAD.SHL.U32 R2, R2, 0x4, RZ ;  /* 0x0000000402027824 */ /* 0x000fe200078e00ff */
[----:B------:R-:W-:Y:S02]  /*3ac0*/  SHF.R.U32.HI R33, RZ, 0x1e, R33 ;  /* 0x0000001eff217819 */ /* 0x000fe40000011621 */
[----:B------:R-:W-:Y:S02]  /*3ad0*/  SHF.R.S32.HI R3, RZ, 0x1f, R36 ;  /* 0x0000001fff037819 */ /* 0x000fe40000011424 */
[----:B------:R-:W-:-:S02]  /*3ae0*/  LOP3.LUT R43, R36, R43, RZ, 0x3c, !PT ;  /* 0x0000002b242b7212 */ /* 0x000fc400078e3cff */
[C---:B------:R-:W-:Y:S02]  /*3af0*/  LOP3.LUT R2, R3.reuse, R2, RZ, 0x3c, !PT ;  /* 0x0000000203027212 */ /* 0x040fe400078e3cff */
[----:B------:R-:W-:Y:S02]  /*3b00*/  LOP3.LUT R3, R3, R36, RZ, 0x3c, !PT ;  /* 0x0000002403037212 */ /* 0x000fe400078e3cff */
        /* <DEDUP_REMOVED lines=8> */
.L_x_25:
[----:B------:R-:W-:Y:S05]  /*3b90*/  BSYNC B0 ;  /* 0x0000000000007941 */ /* 0x000fea0003800000 */
.L_x_24:
[----:B------:R-:W-:Y:S01]  /*3ba0*/  LOP3.LUT R2, R36, 0x1, RZ, 0xc0, !PT ;  /* 0x0000000124027812 */ /* 0x000fe200078ec0ff */
[----:B-----5:R-:W-:Y:S01]  /*3bb0*/  FMUL R37, R44, 0.63661974668502807617 ;  /* 0x3f22f9832c257820 */ /* 0x020fe20000400000 */
[C---:B------:R-:W-:Y:S01]  /*3bc0*/  FMUL.FTZ R39, R3.reuse, R3 ;  /* 0x0000000303277220 */ /* 0x040fe20000410000 */
[----:B------:R-:W-:Y:S01]  /*3bd0*/  IMAD.MOV.U32 R31, RZ, RZ, 0x3c0885e4 ;  /* 0x3c0885e4ff1f7424 */ /* 0x000fe200078e00ff */
[----:B------:R-:W-:Y:S01]  /*3be0*/  ISETP.NE.U32.AND P3, PT, R2, 0x1, PT ;  /* 0x000000010200780c */ /* 0x000fe20003f65070 */
[----:B------:R-:W-:Y:S01]  /*3bf0*/  IMAD.MOV.U32 R2, RZ, RZ, -0x46b2bead ;  /* 0xb94d4153ff027424 */ /* 0x000fe200078e00ff */
[----:B------:R-:W-:Y:S01]  /*3c00*/  LOP3.LUT P0, RZ, R36, 0x2, RZ, 0xc0, !PT ;  /* 0x0000000224ff7812 */ /* 0x000fe2000780c0ff */
[----:B------:R-:W0:Y:S01]  /*3c10*/  F2I.FTZ.NTZ R37, R37 ;  /* 0x0000002500257305 */ /* 0x000e220000213100 */
[----:B------:R-:W-:Y:S01]  /*3c20*/  FSEL R33, R3, 1, P3 ;  /* 0x3f80000003217808 */ /* 0x000fe20001800000 */
[----:B------:R-:W-:Y:S01]  /*3c30*/  FADD.FTZ R3, |R44|, -RZ ;  /* 0x800000ff2c037221 */ /* 0x000fe20000010200 */
[----:B------:R-:W-:Y:S03]  /*3c40*/  BSSY B0, `(.L_x_27) ;  /* 0x0000047000007945 */ /* 0x000fe60003800000 */
[----:B------:R-:W-:-:S04]  /*3c50*/  FFMA.FTZ R34, R39, R33, RZ ;  /* 0x0000002127227223 */ /* 0x000fc800000100ff */
[----:B------:R-:W-:Y:S02]  /*3c60*/  @!P3 IMAD.MOV.U32 R30, RZ, RZ, 0x37cbac00 ;  /* 0x37cbac00ff1eb424 */ /* 0x000fe400078e00ff */
[----:B------:R-:W-:Y:S02]  /*3c70*/  @!P3 IMAD.MOV.U32 R31, RZ, RZ, 0x3d2aaabb ;  /* 0x3d2aaabbff1fb424 */ /* 0x000fe400078e00ff */
[----:B------:R-:W-:Y:S01]  /*3c80*/  @!P3 FFMA.FTZ R2, R39, R30, -0.0013887860113754868507 ;  /* 0xbab607ed2702b423 */ /* 0x000fe2000001001e */
[----:B------:R-:W-:Y:S01]  /*3c90*/  IMAD.MOV.U32 R30, RZ, RZ, -0x41d55558 ;  /* 0xbe2aaaa8ff1e7424 */ /* 0x000fe200078e00ff */
[----:B------:R-:W-:Y:S02]  /*3ca0*/  @!P3 MOV R30, 0xbeffffff ;  /* 0xbeffffff001eb802 */ /* 0x000fe40000000f00 */
[----:B------:R-:W-:Y:S01]  /*3cb0*/  FSETP.GE.AND P3, PT, R3, 105615, PT ;  /* 0x47ce47800300780b */ /* 0x000fe20003f66000 */
[----:B------:R-:W-:Y:S01]  /*3cc0*/  FFMA.FTZ R31, R39, R2, R31 ;  /* 0x00000002271f7223 */ /* 0x000fe2000001001f */
[----:B0-----:R-:W-:-:S03]  /*3cd0*/  I2FP.F32.S32 R35, R37 ;  /* 0x0000002500237245 */ /* 0x001fc60000201400 */
[----:B------:R-:W-:Y:S02]  /*3ce0*/  FFMA.FTZ R30, R39, R31, R30 ;  /* 0x0000001f271e7223 */ /* 0x000fe4000001001e */
[C---:B------:R-:W-:Y:S02]  /*3cf0*/  FFMA.FTZ R2, R35.reuse, -1.5707962512969970703, R44 ;  /* 0xbfc90fda23027823 */ /* 0x040fe4000001002c */
[----:B------:R-:W-:Y:S02]  /*3d00*/  FFMA.FTZ R33, R34, R30, R33 ;  /* 0x0000001e22217223 */ /* 0x000fe40000010021 */
[----:B------:R-:W-:Y:S02]  /*3d10*/  FFMA.FTZ R2, R35, -7.5497894158615963534e-08, R2 ;  /* 0xb3a2216823027823 */ /* 0x000fe40000010002 */
[----:B------:R-:W-:Y:S02]  /*3d20*/  @P0 FFMA.FTZ R33, R33, -1, RZ ;  /* 0xbf80000021210823 */ /* 0x000fe400000100ff */
        /* <DEDUP_REMOVED lines=8> */
[----:B------:R-:W-:Y:S01]  /*3db0*/  CS2R R38, SRZ ;  /* 0x0000000000267805 */ /* 0x000fe2000001ff00 */
[----:B------:R-:W-:Y:S01]  /*3dc0*/  IMAD.MOV.U32 R34, RZ, RZ, RZ ;  /* 0x000000ffff227224 */ /* 0x000fe200078e00ff */
[----:B------:R-:W-:Y:S01]  /*3dd0*/  LOP3.LUT R2, R37, 0xe0, RZ, 0xc0, !PT ;  /* 0x000000e025027812 */ /* 0x000fe200078ec0ff */
[----:B------:R-:W-:Y:S01]  /*3de0*/  IMAD.MOV.U32 R35, RZ, RZ, R1 ;  /* 0x000000ffff237224 */ /* 0x000fe200078e0001 */
[----:B------:R-:W-:Y:S01]  /*3df0*/  LOP3.LUT R40, R3, 0x80000000, RZ, 0xfc, !PT ;  /* 0x8000000003287812 */ /* 0x000fe200078efcff */
[----:B------:R-:W-:Y:S02]  /*3e00*/  ULDC.64 UR6, c[0x4][0x8] ;  /* 0x0100020000067ab9 */ /* 0x000fe40000000a00 */
[----:B------:R-:W-:-:S05]  /*3e10*/  VIADD R2, R2, 0xffffff80 ;  /* 0xffffff8002027836 */ /* 0x000fca0000000000 */
[----:B------:R-:W-:-:S07]  /*3e20*/  SHF.R.U32.HI R36, RZ, 0x5, R2 ;  /* 0x00000005ff247819 */ /* 0x000fce0000011602 */
.L_x_29:
[----:B------:R-:W-:-:S04]  /*3e30*/  IADD3 R2, P0, R38, UR6, RZ ;  /* 0x0000000626027c10 */ /* 0x000fc8000ff1e0ff */
[----:B------:R-:W-:-:S06]  /*3e40*/  IADD3.X R3, R39, UR7, RZ, P0, !PT ;  /* 0x0000000727037c10 */ /* 0x000fcc00087fe4ff */
        /* <DEDUP_REMOVED lines=25> */
[----:B0-----:R-:W-:Y:S02]  /*3fe0*/  SHF.R.U32.HI R34, RZ, 0x1e, R35 ;  /* 0x0000001eff227819 */ /* 0x001fe40000011623 */
[----:B------:R-:W-:Y:S02]  /*3ff0*/  SHF.R.S32.HI R3, RZ, 0x1f, R37 ;  /* 0x0000001fff037819 */ /* 0x000fe40000011425 */
[----:B------:R-:W-:-:S02]  /*4000*/  LOP3.LUT R44, R37, R44, RZ, 0x3c, !PT ;  /* 0x0000002c252c7212 */ /* 0x000fc400078e3cff */
[C---:B------:R-:W-:Y:S02]  /*4010*/  LOP3.LUT R2, R3.reuse, R2, RZ, 0x3c, !PT ;  /* 0x0000000203027212 */ /* 0x040fe400078e3cff */
[----:B------:R-:W-:Y:S02]  /*4020*/  LOP3.LUT R3, R3, R37, RZ, 0x3c, !PT ;  /* 0x0000002503037212 */ /* 0x000fe400078e3cff */
        /* <DEDUP_REMOVED lines=8> */
.L_x_28:
[----:B------:R-:W-:Y:S05]  /*40b0*/  BSYNC B0 ;  /* 0x0000000000007941 */ /* 0x000fea0003800000 */
.L_x_27:
[----:B------:R-:W-:Y:S01]  /*40c0*/  LOP3.LUT R3, R37, 0x1, RZ, 0xc0, !PT ;  /* 0x0000000125037812 */ /* 0x000fe200078ec0ff */
[----:B------:R-:W-:Y:S01]  /*40d0*/  FMUL R38, R45, 0.63661974668502807617 ;  /* 0x3f22f9832d267820 */ /* 0x000fe20000400000 */
[C---:B------:R-:W-:Y:S01]  /*40e0*/  FMUL.FTZ R40, R2.reuse, R2 ;  /* 0x0000000202287220 */ /* 0x040fe20000410000 */
[----:B------:R-:W-:Y:S01]  /*40f0*/  IMAD.MOV.U32 R30, RZ, RZ, 0x3c0885e4 ;  /* 0x3c0885e4ff1e7424 */ /* 0x000fe200078e00ff */
[----:B------:R-:W-:Y:S01]  /*4100*/  ISETP.NE.U32.AND P3, PT, R3, 0x1, PT ;  /* 0x000000010300780c */ /* 0x000fe20003f65070 */
[----:B------:R-:W-:Y:S01]  /*4110*/  BSSY B0, `(.L_x_30) ;  /* 0x000004d000007945 */ /* 0x000fe20003800000 */
[----:B------:R-:W-:Y:S01]  /*4120*/  MOV R3, 0xb94d4153 ;  /* 0xb94d415300037802 */ /* 0x000fe20000000f00 */
[----:B------:R-:W0:Y:S01]  /*4130*/  F2I.FTZ.NTZ R38, R38 ;  /* 0x0000002600267305 */ /* 0x000e220000213100 */
[----:B------:R-:W-:Y:S01]  /*4140*/  FSEL R34, R2, 1, P3 ;  /* 0x3f80000002227808 */ /* 0x000fe20001800000 */
[----:B------:R-:W-:Y:S01]  /*4150*/  FADD.FTZ R2, |R45|, -RZ ;  /* 0x800000ff2d027221 */ /* 0x000fe20000010200 */
[----:B------:R-:W-:-:S03]  /*4160*/  LOP3.LUT P0, RZ, R37, 0x2, RZ, 0xc0, !PT ;  /* 0x0000000225ff7812 */ /* 0x000fc6000780c0ff */
[----:B------:R-:W-:-:S04]  /*4170*/  FFMA.FTZ R35, R40, R34, RZ ;  /* 0x0000002228237223 */ /* 0x000fc800000100ff */
[----:B------:R-:W-:Y:S02]  /*4180*/  @!P3 IMAD.MOV.U32 R31, RZ, RZ, 0x37cbac00 ;  /* 0x37cbac00ff1fb424 */ /* 0x000fe400078e00ff */
[----:B------:R-:W-:Y:S02]  /*4190*/  @!P3 IMAD.MOV.U32 R30, RZ, RZ, 0x3d2aaabb ;  /* 0x3d2aaabbff1eb424 */ /* 0x000fe400078e00ff */
[----:B------:R-:W-:Y:S01]  /*41a0*/  @!P3 FFMA.FTZ R3, R40, R31, -0.0013887860113754868507 ;  /* 0xbab607ed2803b423 */ /* 0x000fe2000001001f */
[----:B------:R-:W-:Y:S01]  /*41b0*/  IMAD.MOV.U32 R31, RZ, RZ, -0x41d55558 ;  /* 0xbe2aaaa8ff1f7424 */ /* 0x000fe200078e00ff */
[----:B0-----:R-:W-:Y:S01]  /*41c0*/  I2FP.F32.S32 R36, R38 ;  /* 0x0000002600247245 */ /* 0x001fe20000201400 */
[----:B------:R-:W-:Y:S01]  /*41d0*/  @!P3 IMAD.MOV.U32 R31, RZ, RZ, -0x41000001 ;  /* 0xbeffffffff1fb424 */ /* 0x000fe200078e00ff */
[----:B------:R-:W-:Y:S01]  /*41e0*/  FSETP.GE.AND P3, PT, R2, 105615, PT ;  /* 0x47ce47800200780b */ /* 0x000fe20003f66000 */
[----:B------:R-:W-:Y:S02]  /*41f0*/  FFMA.FTZ R30, R40, R3, R30 ;  /* 0x00000003281e7223 */ /* 0x000fe4000001001e */
[----:B------:R-:W-:-:S02]  /*4200*/  FFMA.FTZ R3, R36, -1.5707962512969970703, R45 ;  /* 0xbfc90fda24037823 */ /* 0x000fc4000001002d */
[----:B------:R-:W-:Y:S02]  /*4210*/  FFMA.FTZ R31, R40, R30, R31 ;  /* 0x0000001e281f7223 */ /* 0x000fe4000001001f */
[C---:B------:R-:W-:Y:S02]  /*4220*/  FFMA.FTZ R3, R36.reuse, -7.5497894158615963534e-08, R3 ;  /* 0xb3a2216824037823 */ /* 0x040fe40000010003 */
[----:B------:R-:W-:Y:S02]  /*4230*/  FFMA.FTZ R34, R35, R31, R34 ;  /* 0x0000001f23227223 */ /* 0x000fe40000010022 */
[----:B------:R-:W-:Y:S02]  /*4240*/  FFMA.FTZ R3, R36, -5.3903029534742383927e-15, R3 ;  /* 0xa7c234c524037823 */ /* 0x000fe40000010003 */
[----:B------:R-:W-:Y:S01]  /*4250*/  @P0 FFMA.FTZ R34, R34, -1, RZ ;  /* 0xbf80000022220823 */ /* 0x000fe200000100ff */
[----:B------:R-:W-:Y:S06]  /*4260*/  @!P3 BRA `(.L_x_31) ;  /* 0x0000000000dcb947 */ /* 0x000fec0003800000 */
[----:B------:R-:W-:-:S13]  /*4270*/  FSETP.NEU.AND P0, PT, R2, +INF , PT ;  /* 0x7f8000000200780b */ /* 0x000fda0003f0d000 */
[----:B------:R-:W-:Y:S01]  /*4280*/  @!P0 FMUL.FTZ R3, RZ, R45 ;  /* 0x0000002dff038220 */ /* 0x000fe20000410000 */
[----:B------:R-:W-:Y:S01]  /*4290*/  @!P0 IMAD.MOV.U32 R38, RZ, RZ, RZ ;  /* 0x000000ffff268224 */ /* 0x000fe200078e00ff */
[----:B------:R-:W-:Y:S06]  /*42a0*/  @!P0 BRA `(.L_x_31) ;  /* 0x0000000000cc8947 */ /* 0x000fec0003800000 */
[----:B------:R-:W-:Y:S01]  /*42b0*/  SHF.R.U32.HI R37, RZ, 0x17, R45 ;  /* 0x00000017ff257819 */ /* 0x000fe2000001162d */
[----:B------:R-:W-:Y:S01]  /*42c0*/  IMAD.MOV.U32 R36, RZ, RZ, RZ ;  /* 0x000000ffff247224 */ /* 0x000fe200078e00ff */
[----:B------:R-:W-:Y:S01]  /*42d0*/  SHF.L.U32 R3, R45, 0x8, RZ ;  /* 0x000000082d037819 */ /* 0x000fe200000006ff */
[----:B------:R-:W-:Y:S01]  /*42e0*/  IMAD.MOV.U32 R39, RZ, RZ, RZ ;  /* 0x000000ffff277224 */ /* 0x000fe200078e00ff */
[----:B------:R-:W-:Y:S01]  /*42f0*/  LOP3.LUT R2, R37, 0xe0, RZ, 0xc0, !PT ;  /* 0x000000e025027812 */ /* 0x000fe200078ec0ff */
[----:B------:R-:W-:Y:S01]  /*4300*/  IMAD.MOV.U32 R40, RZ, RZ, RZ ;  /* 0x000000ffff287224 */ /* 0x000fe200078e00ff */
[----:B------:R-:W-:Y:S01]  /*4310*/  LOP3.LUT R41, R3, 0x80000000, RZ, 0xfc, !PT ;  /* 0x8000000003297812 */ /* 0x000fe200078efcff */
[----:B------:R-:W-:Y:S01]  /*4320*/  IMAD.MOV.U32 R35, RZ, RZ, R1 ;  /* 0x000000ffff237224 */ /* 0x000fe200078e0001 */
[----:B------:R-:W-:Y:S01]  /*4330*/  ULDC.64 UR6, c[0x4][0x8] ;  /* 0x0100020000067ab9 */ /* 0x000fe20000000a00 */
[----:B------:R-:W-:-:S05]  /*4340*/  VIADD R2, R2, 0xffffff80 ;  /* 0xffffff8002027836 */ /* 0x000fca0000000000 */
[----:B------:R-:W-:-:S07]  /*4350*/  SHF.R.U32.HI R38, RZ, 0x5, R2 ;  /* 0x00000005ff267819 */ /* 0x000fce0000011602 */
.L_x_32:
        /* <DEDUP_REMOVED lines=40> */
.L_x_31:
[----:B------:R-:W-:Y:S05]  /*45e0*/  BSYNC B0 ;  /* 0x0000000000007941 */ /* 0x000fea0003800000 */
.L_x_30:
        /* <DEDUP_REMOVED lines=33> */
[----:B------:R-:W-:Y:S02]  /*4800*/  SHF.L.U32 R3, R46, 0x8, RZ ;  /* 0x000000082e037819 */ /* 0x000fe400000006ff */
[----:B------:R-:W-:Y:S02]  /*4810*/  CS2R R40, SRZ ;  /* 0x0000000000287805 */ /* 0x000fe4000001ff00 */
[----:B------:R-:W-:Y:S01]  /*4820*/  LOP3.LUT R2, R39, 0xe0, RZ, 0xc0, !PT ;  /* 0x000000e027027812 */ /* 0x000fe200078ec0ff */
[----:B------:R-:W-:Y:S01]  /*4830*/  IMAD.MOV.U32 R37, RZ, RZ, R1 ;  /* 0x000000ffff257224 */ /* 0x000fe200078e0001 */
[----:B------:R-:W-:Y:S01]  /*4840*/  LOP3.LUT R43, R3, 0x80000000, RZ, 0xfc, !PT ;  /* 0x80000000032b7812 */ /* 0x000fe200078efcff */
[----:B------:R-:W-:Y:S02]  /*4850*/  ULDC.64 UR6, c[0x4][0x8] ;  /* 0x0100020000067ab9 */ /* 0x000fe40000000a00 */
[----:B------:R-:W-:-:S05]  /*4860*/  VIADD R2, R2, 0xffffff80 ;  /* 0xffffff8002027836 */ /* 0x000fca0000000000 */
[----:B------:R-:W-:-:S07]  /*4870*/  SHF.R.U32.HI R38, RZ, 0x5, R2 ;  /* 0x00000005ff267819 */ /* 0x000fce0000011602 */
.L_x_35:
        /* <DEDUP_REMOVED lines=40> */
.L_x_34:
[----:B------:R-:W-:Y:S05]  /*4b00*/  BSYNC B0 ;  /* 0x0000000000007941 */ /* 0x000fea0003800000 */
.L_x_33:
[----:B------:R-:W-:Y:S01]  /*4b10*/  LOP3.LUT R3, R39, 0x1, RZ, 0xc0, !PT ;  /* 0x0000000127037812 */ /* 0x000fe200078ec0ff */
[----:B------:R-:W-:Y:S01]  /*4b20*/  FMUL R40, R49, 0.63661974668502807617 ;  /* 0x3f22f98331287820 */ /* 0x000fe20000400000 */
        /* <DEDUP_REMOVED lines=10> */
[----:B------:R-:W-:Y:S01]  /*4bd0*/  @!P3 MOV R31, 0x37cbac00 ;  /* 0x37cbac00001fb802 */ /* 0x000fe20000000f00 */
[----:B------:R-:W-:-:S04]  /*4be0*/  @!P3 IMAD.MOV.U32 R30, RZ, RZ, 0x3d2aaabb ;  /* 0x3d2aaabbff1eb424 */ /* 0x000fc800078e00ff */
[----:B------:R-:W-:Y:S01]  /*4bf0*/  @!P3 FFMA.FTZ R3, R44, R31, -0.0013887860113754868507 ;  /* 0xbab607ed2c03b423 */ /* 0x000fe2000001001f */
[----:B------:R-:W-:Y:S01]  /*4c00*/  IMAD.MOV.U32 R31, RZ, RZ, -0x41d55558 ;  /* 0xbe2aaaa8ff1f7424 */ /* 0x000fe200078e00ff */
[----:B0-----:R-:W-:Y:S01]  /*4c10*/  I2FP.F32.S32 R38, R40 ;  /* 0x0000002800267245 */ /* 0x001fe20000201400 */
[----:B------:R-:W-:Y:S01]  /*4c20*/  @!P3 IMAD.MOV.U32 R31, RZ, RZ, -0x41000001 ;  /* 0xbeffffffff1fb424 */ /* 0x000fe200078e00ff */
[----:B------:R-:W-:Y:S01]  /*4c30*/  FSETP.GE.AND P3, PT, R2, 105615, PT ;  /* 0x47ce47800200780b */ /* 0x000fe20003f66000 */
[----:B------:R-:W-:Y:S02]  /*4c40*/  FFMA.FTZ R30, R44, R3, R30 ;  /* 0x000000032c1e7223 */ /* 0x000fe4000001001e */
[----:B------:R-:W-:Y:S02]  /*4c50*/  FFMA.FTZ R3, R38, -1.5707962512969970703, R49 ;  /* 0xbfc90fda26037823 */ /* 0x000fe40000010031 */
[----:B------:R-:W-:Y:S02]  /*4c60*/  FFMA.FTZ R31, R44, R30, R31 ;  /* 0x0000001e2c1f7223 */ /* 0x000fe4000001001f */
[----:B------:R-:W-:-:S02]  /*4c70*/  FFMA.FTZ R3, R38, -7.5497894158615963534e-08, R3 ;  /* 0xb3a2216826037823 */ /* 0x000fc40000010003 */
        /* <DEDUP_REMOVED lines=9> */
[----:B------:R-:W-:Y:S01]  /*4d10*/  IMAD.SHL.U32 R3, R49, 0x100, RZ ;  /* 0x0000010031037824 */ /* 0x000fe200078e00ff */
[----:B------:R-:W-:Y:S01]  /*4d20*/  HFMA2.MMA R41, -RZ, RZ, 0, 0 ;  /* 0x00000000ff297435 */ /* 0x000fe200000001ff */
        /* <DEDUP_REMOVED lines=8> */
.L_x_38:
        /* <DEDUP_REMOVED lines=40> */
.L_x_37:
[----:B------:R-:W-:Y:S05]  /*5030*/  BSYNC B0 ;  /* 0x0000000000007941 */ /* 0x000fea0003800000 */
.L_x_36:
        /* <DEDUP_REMOVED lines=42> */
.L_x_41:
        /* <DEDUP_REMOVED lines=40> */
.L_x_40:
[----:B------:R-:W-:Y:S05]  /*5560*/  BSYNC B0 ;  /* 0x0000000000007941 */ /* 0x000fea0003800000 */
.L_x_39:
        /* <DEDUP_REMOVED lines=42> */
.L_x_44:
        /* <DEDUP_REMOVED lines=40> */
.L_x_43:
[----:B------:R-:W-:Y:S05]  /*5a90*/  BSYNC B0 ;  /* 0x0000000000007941 */ /* 0x000fea0003800000 */
.L_x_42:
        /* <DEDUP_REMOVED lines=42> */
.L_x_47:
        /* <DEDUP_REMOVED lines=40> */
.L_x_46:
[----:B------:R-:W-:Y:S05]  /*5fc0*/  BSYNC B0 ;  /* 0x0000000000007941 */ /* 0x000fea0003800000 */
.L_x_45:
        /* <DEDUP_REMOVED lines=42> */
.L_x_50:
        /* <DEDUP_REMOVED lines=40> */
.L_x_49:
[----:B------:R-:W-:Y:S05]  /*64f0*/  BSYNC B0 ;  /* 0x0000000000007941 */ /* 0x000fea0003800000 */
.L_x_48:
[----:B------:R-:W-:Y:S01]  /*6500*/  LOP3.LUT R2, R48, 0x1, RZ, 0xc0, !PT ;  /* 0x0000000130027812 */ /* 0x000fe200078ec0ff */
[----:B------:R-:W-:Y:S01]  /*6510*/  FMUL R41, R24, 0.63661974668502807617 ;  /* 0x3f22f98318297820 */ /* 0x000fe20000400000 */
[----:B------:R-:W-:Y:S01]  /*6520*/  FMUL.FTZ R45, R3, R3 ;  /* 0x00000003032d7220 */ /* 0x000fe20000410000 */
[----:B------:R-:W-:Y:S01]  /*6530*/  IMAD.MOV.U32 R11, RZ, RZ, 0x3c0885e4 ;  /* 0x3c0885e4ff0b7424 */ /* 0x000fe200078e00ff */
[----:B------:R-:W-:Y:S01]  /*6540*/  ISETP.NE.U32.AND P3, PT, R2, 0x1, PT ;  /* 0x000000010200780c */ /* 0x000fe20003f65070 */
[----:B------:R-:W-:Y:S01]  /*6550*/  IMAD.MOV.U32 R2, RZ, RZ, -0x46b2bead ;  /* 0xb94d4153ff027424 */ /* 0x000fe200078e00ff */
[----:B------:R-:W-:Y:S01]  /*6560*/  BSSY B0, `(.L_x_51) ;  /* 0x000004d000007945 */ /* 0x000fe20003800000 */
[----:B------:R-:W0:Y:S01]  /*6570*/  F2I.FTZ.NTZ R41, R41 ;  /* 0x0000002900297305 */ /* 0x000e220000213100 */
[----:B------:R-:W-:-:S05]  /*6580*/  VIADD R48, R48, 0x1 ;  /* 0x0000000130307836 */ /* 0x000fca0000000000 */
[----:B------:R-:W-:-:S04]  /*6590*/  LOP3.LUT P0, RZ, R48, 0x2, RZ, 0xc0, !PT ;  /* 0x0000000230ff7812 */ /* 0x000fc8000780c0ff */
[----:B------:R-:W-:Y:S01]  /*65a0*/  @P3 MOV R30, 0x37cbac00 ;  /* 0x37cbac00001e3802 */ /* 0x000fe20000000f00 */
[----:B------:R-:W-:-:S04]  /*65b0*/  @P3 IMAD.MOV.U32 R11, RZ, RZ, 0x3d2aaabb ;  /* 0x3d2aaabbff0b3424 */ /* 0x000fc800078e00ff */
[C---:B------:R-:W-:Y:S01]  /*65c0*/  @P3 FFMA.FTZ R2, R45.reuse, R30, -0.0013887860113754868507 ;  /* 0xbab607ed2d023423 */ /* 0x040fe2000001001e */
[----:B------:R-:W-:Y:S01]  /*65d0*/  IMAD.MOV.U32 R30, RZ, RZ, -0x41d55558 ;  /* 0xbe2aaaa8ff1e7424 */ /* 0x000fe200078e00ff */
[----:B0-----:R-:W-:Y:S01]  /*65e0*/  I2FP.F32.S32 R43, R41 ;  /* 0x00000029002b7245 */ /* 0x001fe20000201400 */
[----:B------:R-:W-:Y:S02]  /*65f0*/  @P3 IMAD.MOV.U32 R30, RZ, RZ, -0x41000001 ;  /* 0xbeffffffff1e3424 */ /* 0x000fe400078e00ff */
[----:B------:R-:W-:Y:S01]  /*6600*/  FFMA.FTZ R31, R45, R2, R11 ;  /* 0x000000022d1f7223 */ /* 0x000fe2000001000b */
[----:B------:R-:W-:Y:S01]  /*6610*/  FSEL R11, R3, 1, !P3 ;  /* 0x3f800000030b7808 */ /* 0x000fe20005800000 */
[----:B------:R-:W-:Y:S01]  /*6620*/  FADD.FTZ R3, |R24|, -RZ ;  /* 0x800000ff18037221 */ /* 0x000fe20000010200 */
[----:B------:R-:W-:Y:S01]  /*6630*/  FFMA.FTZ R2, R43, -1.5707962512969970703, R24 ;  /* 0xbfc90fda2b027823 */ /* 0x000fe20000010018 */
[C---:B------:R-:W-:Y:S02]  /*6640*/  FFMA.FTZ R30, R45.reuse, R31, R30 ;  /* 0x0000001f2d1e7223 */ /* 0x040fe4000001001e */
[----:B------:R-:W-:Y:S01]  /*6650*/  FFMA.FTZ R44, R45, R11, RZ ;  /* 0x0000000b2d2c7223 */ /* 0x000fe200000100ff */
[----:B------:R-:W-:Y:S01]  /*6660*/  FSETP.GE.AND P3, PT, R3, 105615, PT ;  /* 0x47ce47800300780b */ /* 0x000fe20003f66000 */
[----:B------:R-:W-:-:S02]  /*6670*/  FFMA.FTZ R2, R43, -7.5497894158615963534e-08, R2 ;  /* 0xb3a221682b027823 */ /* 0x000fc40000010002 */
[----:B------:R-:W-:Y:S02]  /*6680*/  FFMA.FTZ R11, R44, R30, R11 ;  /* 0x0000001e2c0b7223 */ /* 0x000fe4000001000b */
[----:B------:R-:W-:Y:S02]  /*6690*/  FFMA.FTZ R2, R43, -5.3903029534742383927e-15, R2 ;  /* 0xa7c234c52b027823 */ /* 0x000fe40000010002 */
[----:B------:R-:W-:-:S06]  /*66a0*/  @P0 FFMA.FTZ R11, R11, -1, RZ ;  /* 0xbf8000000b0b0823 */ /* 0x000fcc00000100ff */
[----:B------:R-:W-:Y:S05]  /*66b0*/  @!P3 BRA `(.L_x_52) ;  /* 0x0000000000dcb947 */ /* 0x000fea0003800000 */
        /* <DEDUP_REMOVED lines=15> */
.L_x_53:
        /* <DEDUP_REMOVED lines=40> */
.L_x_52:
[----:B------:R-:W-:Y:S05]  /*6a30*/  BSYNC B0 ;  /* 0x0000000000007941 */ /* 0x000fea0003800000 */
.L_x_51:
[----:B------:R-:W-:Y:S01]  /*6a40*/  LOP3.LUT R3, R41, 0x1, RZ, 0xc0, !PT ;  /* 0x0000000129037812 */ /* 0x000fe200078ec0ff */
[----:B------:R-:W-:Y:S01]  /*6a50*/  FMUL R48, R25, 0.63661974668502807617 ;  /* 0x3f22f98319307820 */ /* 0x000fe20000400000 */
[----:B------:R-:W-:Y:S01]  /*6a60*/  FMUL.FTZ R43, R2, R2 ;  /* 0x00000002022b7220 */ /* 0x000fe20000410000 */
[----:B------:R-:W-:Y:S01]  /*6a70*/  MOV R24, 0x3c0885e4 ;  /* 0x3c0885e400187802 */ /* 0x000fe20000000f00 */
[----:B------:R-:W-:Y:S01]  /*6a80*/  VIADD R41, R41, 0x1 ;  /* 0x0000000129297836 */ /* 0x000fe20000000000 */
[----:B------:R-:W-:Y:S01]  /*6a90*/  ISETP.NE.U32.AND P3, PT, R3, 0x1, PT ;  /* 0x000000010300780c */ /* 0x000fe20003f65070 */
[----:B------:R-:W-:Y:S01]  /*6aa0*/  IMAD.MOV.U32 R3, RZ, RZ, -0x46b2bead ;  /* 0xb94d4153ff037424 */ /* 0x000fe200078e00ff */
[----:B------:R-:W0:Y:S01]  /*6ab0*/  F2I.FTZ.NTZ R48, R48 ;  /* 0x0000003000307305 */ /* 0x000e220000213100 */
[----:B------:R-:W-:Y:S01]  /*6ac0*/  BSSY B0, `(.L_x_54) ;  /* 0x000004b000007945 */ /* 0x000fe20003800000 */
[----:B------:R-:W-:-:S09]  /*6ad0*/  LOP3.LUT P0, RZ, R41, 0x2, RZ, 0xc0, !PT ;  /* 0x0000000229ff7812 */ /* 0x000fd2000780c0ff */
[----:B------:R-:W-:Y:S02]  /*6ae0*/  @P3 IMAD.MOV.U32 R30, RZ, RZ, 0x37cbac00 ;  /* 0x37cbac00ff1e3424 */ /* 0x000fe400078e00ff */
[----:B------:R-:W-:Y:S02]  /*6af0*/  @P3 IMAD.MOV.U32 R24, RZ, RZ, 0x3d2aaabb ;  /* 0x3d2aaabbff183424 */ /* 0x000fe400078e00ff */
        /* <DEDUP_REMOVED lines=8> */
[----:B------:R-:W-:-:S02]  /*6b80*/  FFMA.FTZ R3, R43, R3, R30 ;  /* 0x000000032b037223 */ /* 0x000fc4000001001e */
[----:B------:R-:W-:Y:S01]  /*6b90*/  FFMA.FTZ R43, R43, R24, RZ ;  /* 0x000000182b2b7223 */ /* 0x000fe200000100ff */
[----:B------:R-:W-:Y:S01]  /*6ba0*/  FSETP.GE.AND P3, PT, R2, 105615, PT ;  /* 0x47ce47800200780b */ /* 0x000fe20003f66000 */
[C---:B------:R-:W-:Y:S02]  /*6bb0*/  FFMA.FTZ R31, R44.reuse, -7.5497894158615963534e-08, R31 ;  /* 0xb3a221682c1f7823 */ /* 0x040fe4000001001f */
        /* <DEDUP_REMOVED lines=19> */
.L_x_56:
        /* <DEDUP_REMOVED lines=40> */
.L_x_55:
[----:B------:R-:W-:Y:S05]  /*6f70*/  BSYNC B0 ;  /* 0x0000000000007941 */ /* 0x000fea0003800000 */
.L_x_54:
[----:B------:R-:W-:Y:S01]  /*6f80*/  LOP3.LUT R2, R48, 0x1, RZ, 0xc0, !PT ;  /* 0x0000000130027812 */ /* 0x000fe200078ec0ff */
[----:B------:R-:W-:Y:S01]  /*6f90*/  FMUL R41, R26, 0.63661974668502807617 ;  /* 0x3f22f9831a297820 */ /* 0x000fe20000400000 */
[----:B------:R-:W-:Y:S01]  /*6fa0*/  FMUL.FTZ R43, R44, R44 ;  /* 0x0000002c2c2b7220 */ /* 0x000fe20000410000 */
[----:B------:R-:W-:Y:S01]  /*6fb0*/  FADD.FTZ R45, |R26|, -RZ ;  /* 0x800000ff1a2d7221 */ /* 0x000fe20000010200 */
[----:B------:R-:W-:Y:S01]  /*6fc0*/  ISETP.NE.U32.AND P3, PT, R2, 0x1, PT ;  /* 0x000000010200780c */ /* 0x000fe20003f65070 */
[----:B------:R-:W-:Y:S01]  /*6fd0*/  VIADD R48, R48, 0x1 ;  /* 0x0000000130307836 */ /* 0x000fe20000000000 */
[----:B------:R-:W-:Y:S01]  /*6fe0*/  MOV R2, 0xb94d4153 ;  /* 0xb94d415300027802 */ /* 0x000fe20000000f00 */
[----:B------:R-:W0:Y:S01]  /*6ff0*/  F2I.FTZ.NTZ R41, R41 ;  /* 0x0000002900297305 */ /* 0x000e220000213100 */
[----:B------:R-:W-:Y:S01]  /*7000*/  IMAD.MOV.U32 R3, RZ, RZ, 0x3c0885e4 ;  /* 0x3c0885e4ff037424 */ /* 0x000fe200078e00ff */
[----:B------:R-:W-:Y:S01]  /*7010*/  FSEL R25, R44, 1, !P3 ;  /* 0x3f8000002c197808 */ /* 0x000fe20005800000 */
[----:B------:R-:W-:Y:S01]  /*7020*/  BSSY B0, `(.L_x_57) ;  /* 0x0000049000007945 */ /* 0x000fe20003800000 */
[----:B------:R-:W-:-:S03]  /*7030*/  LOP3.LUT P0, RZ, R48, 0x2, RZ, 0xc0, !PT ;  /* 0x0000000230ff7812 */ /* 0x000fc6000780c0ff */
[----:B------:R-:W-:-:S03]  /*7040*/  FFMA.FTZ R44, R43, R25, RZ ;  /* 0x000000192b2c7223 */ /* 0x000fc600000100ff */
[----:B------:R-:W-:Y:S02]  /*7050*/  @P3 IMAD.MOV.U32 R30, RZ, RZ, 0x37cbac00 ;  /* 0x37cbac00ff1e3424 */ /* 0x000fe400078e00ff */
[----:B------:R-:W-:Y:S02]  /*7060*/  @P3 IMAD.MOV.U32 R3, RZ, RZ, 0x3d2aaabb ;  /* 0x3d2aaabbff033424 */ /* 0x000fe400078e00ff */
[----:B------:R-:W-:Y:S01]  /*7070*/  @P3 FFMA.FTZ R2, R43, R30, -0.0013887860113754868507 ;  /* 0xbab607ed2b023423 */ /* 0x000fe2000001001e */
[----:B------:R-:W-:Y:S01]  /*7080*/  IMAD.MOV.U32 R30, RZ, RZ, -0x41d55558 ;  /* 0xbe2aaaa8ff1e7424 */ /* 0x000fe200078e00ff */
[----:B0-----:R-:W-:Y:S01]  /*7090*/  I2FP.F32.S32 R31, R41 ;  /* 0x00000029001f7245 */ /* 0x001fe20000201400 */
[----:B------:R-:W-:Y:S01]  /*70a0*/  @P3 IMAD.MOV.U32 R30, RZ, RZ, -0x41000001 ;  /* 0xbeffffffff1e3424 */ /* 0x000fe200078e00ff */
        /* <DEDUP_REMOVED lines=11> */
[----:B------:R-:W-:Y:S01]  /*7160*/  @!P0 MOV R41, RZ ;  /* 0x000000ff00298202 */ /* 0x000fe20000000f00 */
[----:B------:R-:W-:Y:S06]  /*7170*/  @!P0 BRA `(.L_x_58) ;  /* 0x0000000000cc8947 */ /* 0x000fec0003800000 */
[----:B------:R-:W-:Y:S01]  /*7180*/  SHF.R.U32.HI R43, RZ, 0x17, R26 ;  /* 0x00000017ff2b7819 */ /* 0x000fe2000001161a */
[----:B------:R-:W-:Y:S01]  /*7190*/  IMAD.SHL.U32 R3, R26, 0x100, RZ ;  /* 0x000001001a037824 */ /* 0x000fe200078e00ff */
[----:B------:R-:W-:Y:S01]  /*71a0*/  ULDC.64 UR6, c[0x4][0x8] ;  /* 0x0100020000067ab9 */ /* 0x000fe20000000a00 */
[----:B------:R-:W-:Y:S01]  /*71b0*/  IMAD.MOV.U32 R46, RZ, RZ, RZ ;  /* 0x000000ffff2e7224 */ /* 0x000fe200078e00ff */
[----:B------:R-:W-:Y:S01]  /*71c0*/  LOP3.LUT R2, R43, 0xe0, RZ, 0xc0, !PT ;  /* 0x000000e02b027812 */ /* 0x000fe200078ec0ff */
[----:B------:R-:W-:Y:S01]  /*71d0*/  IMAD.MOV.U32 R45, RZ, RZ, RZ ;  /* 0x000000ffff2d7224 */ /* 0x000fe200078e00ff */
[----:B------:R-:W-:Y:S01]  /*71e0*/  LOP3.LUT R47, R3, 0x80000000, RZ, 0xfc, !PT ;  /* 0x80000000032f7812 */ /* 0x000fe200078efcff */
[----:B------:R-:W-:Y:S02]  /*71f0*/  IMAD.MOV.U32 R48, RZ, RZ, RZ ;  /* 0x000000ffff307224 */ /* 0x000fe400078e00ff */
[----:B------:R-:W-:Y:S02]  /*7200*/  VIADD R2, R2, 0xffffff80 ;  /* 0xffffff8002027836 */ /* 0x000fe40000000000 */
[----:B------:R-:W-:-:S03]  /*7210*/  IMAD.MOV.U32 R41, RZ, RZ, R1 ;  /* 0x000000ffff297224 */ /* 0x000fc600078e0001 */
[----:B------:R-:W-:-:S07]  /*7220*/  SHF.R.U32.HI R44, RZ, 0x5, R2 ;  /* 0x00000005ff2c7819 */ /* 0x000fce0000011602 */
.L_x_59:
        /* <DEDUP_REMOVED lines=40> */
.L_x_58:
[----:B------:R-:W-:Y:S05]  /*74b0*/  BSYNC B0 ;  /* 0x0000000000007941 */ /* 0x000fea0003800000 */
.L_x_57:
        /* <DEDUP_REMOVED lines=10> */
[----:B------:R-:W-:Y:S02]  /*7560*/  @P3 IMAD.MOV.U32 R30, RZ, RZ, 0x37cbac00 ;  /* 0x37cbac00ff1e3424 */ /* 0x000fe400078e00ff */
[----:B------:R-:W-:Y:S02]  /*7570*/  @P3 IMAD.MOV.U32 R26, RZ, RZ, 0x3d2aaabb ;  /* 0x3d2aaabbff1a3424 */ /* 0x000fe400078e00ff */
[C---:B------:R-:W-:Y:S01]  /*7580*/  @P3 FFMA.FTZ R3, R43.reuse, R30, -0.0013887860113754868507 ;  /* 0xbab607ed2b033423 */ /* 0x040fe2000001001e */
[----:B------:R-:W-:Y:S01]  /*7590*/  IMAD.MOV.U32 R30, RZ, RZ, -0x41d55558 ;  /* 0xbe2aaaa8ff1e7424 */ /* 0x000fe200078e00ff */
[----:B------:R-:W-:Y:S02]  /*75a0*/  @P3 MOV R30, 0xbeffffff ;  /* 0xbeffffff001e3802 */ /* 0x000fe40000000f00 */
[----:B------:R-:W-:Y:S01]  /*75b0*/  FFMA.FTZ R3, R43, R3, R26 ;  /* 0x000000032b037223 */ /* 0x000fe2000001001a */
[----:B------:R-:W-:Y:S01]  /*75c0*/  FSEL R26, R2, 1, !P3 ;  /* 0x3f800000021a7808 */ /* 0x000fe20005800000 */
[----:B------:R-:W-:Y:S01]  /*75d0*/  FADD.FTZ R2, |R27|, -RZ ;  /* 0x800000ff1b027221 */ /* 0x000fe20000010200 */
[----:B0-----:R-:W-:Y:S01]  /*75e0*/  I2FP.F32.S32 R44, R48 ;  /* 0x00000030002c7245 */ /* 0x001fe20000201400 */
[----:B------:R-:W-:-:S02]  /*75f0*/  FFMA.FTZ R3, R43, R3, R30 ;  /* 0x000000032b037223 */ /* 0x000fc4000001001e */
[----:B------:R-:W-:Y:S01]  /*7600*/  FFMA.FTZ R43, R43, R26, RZ ;  /* 0x0000001a2b2b7223 */ /* 0x000fe200000100ff */
[----:B------:R-:W-:Y:S01]  /*7610*/  FSETP.GE.AND P3, PT, R2, 105615, PT ;  /* 0x47ce47800200780b */ /* 0x000fe20003f66000 */
[C---:B------:R-:W-:Y:S02]  /*7620*/  FFMA.FTZ R31, R44.reuse, -1.5707962512969970703, R27 ;  /* 0xbfc90fda2c1f7823 */ /* 0x040fe4000001001b */
[----:B------:R-:W-:Y:S02]  /*7630*/  FFMA.FTZ R26, R43, R3, R26 ;  /* 0x000000032b1a7223 */ /* 0x000fe4000001001a */
[----:B------:R-:W-:Y:S02]  /*7640*/  FFMA.FTZ R31, R44, -7.5497894158615963534e-08, R31 ;  /* 0xb3a221682c1f7823 */ /* 0x000fe4000001001f */
[----:B------:R-:W-:Y:S02]  /*7650*/  @P0 FFMA.FTZ R26, R26, -1, RZ ;  /* 0xbf8000001a1a0823 */ /* 0x000fe400000100ff */
[----:B------:R-:W-:-:S04]  /*7660*/  FFMA.FTZ R44, R44, -5.3903029534742383927e-15, R31 ;  /* 0xa7c234c52c2c7823 */ /* 0x000fc8000001001f */
        /* <DEDUP_REMOVED lines=16> */
.L_x_62:
        /* <DEDUP_REMOVED lines=40> */
.L_x_61:
[----:B------:R-:W-:Y:S05]  /*79f0*/  BSYNC B0 ;  /* 0x0000000000007941 */ /* 0x000fea0003800000 */
.L_x_60:
[----:B------:R-:W-:Y:S01]  /*7a00*/  LOP3.LUT R2, R48, 0x1, RZ, 0xc0, !PT ;  /* 0x0000000130027812 */ /* 0x000fe200078ec0ff */
[----:B------:R-:W-:Y:S01]  /*7a10*/  FMUL R41, R28, 0.63661974668502807617 ;  /* 0x3f22f9831c297820 */ /* 0x000fe20000400000 */
[----:B------:R-:W-:Y:S01]  /*7a20*/  FMUL.FTZ R43, R44, R44 ;  /* 0x0000002c2c2b7220 */ /* 0x000fe20000410000 */
[----:B------:R-:W-:Y:S01]  /*7a30*/  FADD.FTZ R45, |R28|, -RZ ;  /* 0x800000ff1c2d7221 */ /* 0x000fe20000010200 */
[----:B------:R-:W-:Y:S01]  /*7a40*/  ISETP.NE.U32.AND P3, PT, R2, 0x1, PT ;  /* 0x000000010200780c */ /* 0x000fe20003f65070 */
[----:B------:R-:W-:Y:S01]  /*7a50*/  IMAD.MOV.U32 R2, RZ, RZ, -0x46b2bead ;  /* 0xb94d4153ff027424 */ /* 0x000fe200078e00ff */
[----:B------:R-:W-:Y:S01]  /*7a60*/  BSSY B0, `(.L_x_63) ;  /* 0x000004d000007945 */ /* 0x000fe20003800000 */
[----:B------:R-:W0:Y:S01]  /*7a70*/  F2I.FTZ.NTZ R41, R41 ;  /* 0x0000002900297305 */ /* 0x000e220000213100 */
[----:B------:R-:W-:Y:S01]  /*7a80*/  VIADD R48, R48, 0x1 ;  /* 0x0000000130307836 */ /* 0x000fe20000000000 */
[----:B------:R-:W-:Y:S01]  /*7a90*/  FSEL R27, R44, 1, !P3 ;  /* 0x3f8000002c1b7808 */ /* 0x000fe20005800000 */
[----:B------:R-:W-:-:S03]  /*7aa0*/  IMAD.MOV.U32 R3, RZ, RZ, 0x3c0885e4 ;  /* 0x3c0885e4ff037424 */ /* 0x000fc600078e00ff */
[----:B------:R-:W-:Y:S01]  /*7ab0*/  LOP3.LUT P0, RZ, R48, 0x2, RZ, 0xc0, !PT ;  /* 0x0000000230ff7812 */ /* 0x000fe2000780c0ff */
[----:B------:R-:W-:-:S03]  /*7ac0*/  FFMA.FTZ R44, R43, R27, RZ ;  /* 0x0000001b2b2c7223 */ /* 0x000fc600000100ff */
[----:B------:R-:W-:Y:S01]  /*7ad0*/  @P3 MOV R30, 0x37cbac00 ;  /* 0x37cbac00001e3802 */ /* 0x000fe20000000f00 */
[----:B------:R-:W-:-:S04]  /*7ae0*/  @P3 IMAD.MOV.U32 R3, RZ, RZ, 0x3d2aaabb ;  /* 0x3d2aaabbff033424 */ /* 0x000fc800078e00ff */
[----:B------:R-:W-:Y:S01]  /*7af0*/  @P3 FFMA.FTZ R2, R43, R30, -0.0013887860113754868507 ;  /* 0xbab607ed2b023423 */ /* 0x000fe2000001001e */
[----:B------:R-:W-:Y:S01]  /*7b00*/  IMAD.MOV.U32 R30, RZ, RZ, -0x41d55558 ;  /* 0xbe2aaaa8ff1e7424 */ /* 0x000fe200078e00ff */
[----:B0-----:R-:W-:Y:S01]  /*7b10*/  I2FP.F32.S32 R31, R41 ;  /* 0x00000029001f7245 */ /* 0x001fe20000201400 */
[----:B------:R-:W-:Y:S01]  /*7b20*/  @P3 IMAD.MOV.U32 R30, RZ, RZ, -0x41000001 ;  /* 0xbeffffffff1e3424 */ /* 0x000fe200078e00ff */
        /* <DEDUP_REMOVED lines=24> */
.L_x_65:
        /* <DEDUP_REMOVED lines=40> */
.L_x_64:
[----:B------:R-:W-:Y:S05]  /*7f30*/  BSYNC B0 ;  /* 0x0000000000007941 */ /* 0x000fea0003800000 */
.L_x_63:
[----:B------:R-:W-:Y:S01]  /*7f40*/  LOP3.LUT R3, R41, 0x1, RZ, 0xc0, !PT ;  /* 0x0000000129037812 */ /* 0x000fe200078ec0ff */
[----:B------:R-:W-:Y:S01]  /*7f50*/  FMUL R48, R29, 0.63661974668502807617 ;  /* 0x3f22f9831d307820 */ /* 0x000fe20000400000 */
[----:B------:R-:W-:Y:S02]  /*7f60*/  VIADD R41, R41, 0x1 ;  /* 0x0000000129297836 */ /* 0x000fe40000000000 */
[----:B------:R-:W-:Y:S01]  /*7f70*/  FMUL.FTZ R43, R2, R2 ;  /* 0x00000002022b7220 */ /* 0x000fe20000410000 */
[----:B------:R-:W-:Y:S01]  /*7f80*/  ISETP.NE.U32.AND P3, PT, R3, 0x1, PT ;  /* 0x000000010300780c */ /* 0x000fe20003f65070 */
[----:B------:R-:W-:Y:S01]  /*7f90*/  IMAD.MOV.U32 R28, RZ, RZ, 0x3c0885e4 ;  /* 0x3c0885e4ff1c7424 */ /* 0x000fe200078e00ff */
[----:B------:R-:W-:Y:S01]  /*7fa0*/  BSSY B0, `(.L_x_66) ;  /* 0x000004d000007945 */ /* 0x000fe20003800000 */
[----:B------:R-:W0:Y:S01]  /*7fb0*/  F2I.FTZ.NTZ R48, R48 ;  /* 0x0000003000307305 */ /* 0x000e220000213100 */
[----:B------:R-:W-:Y:S01]  /*7fc0*/  IMAD.MOV.U32 R3, RZ, RZ, -0x46b2bead ;  /* 0xb94d4153ff037424 */ /* 0x000fe200078e00ff */
[----:B------:R-:W-:Y:S01]  /*7fd0*/  LOP3.LUT P0, RZ, R41, 0x2, RZ, 0xc0, !PT ;  /* 0x0000000229ff7812 */ /* 0x000fe2000780c0ff */
[----:B------:R-:W-:-:S07]  /*7fe0*/  FADD.FTZ R41, |R29|, -RZ ;  /* 0x800000ff1d297221 */ /* 0x000fce0000010200 */
[----:B------:R-:W-:Y:S01]  /*7ff0*/  @P3 IMAD.MOV.U32 R30, RZ, RZ, 0x37cbac00 ;  /* 0x37cbac00ff1e3424 */ /* 0x000fe200078e00ff */
[----:B------:R-:W-:-:S03]  /*8000*/  @P3 MOV R28, 0x3d2aaabb ;  /* 0x3d2aaabb001c3802 */ /* 0x000fc60000000f00 */
[C---:B------:R-:W-:Y:S01]  /*8010*/  @P3 FFMA.FTZ R3, R43.reuse, R30, -0.0013887860113754868507 ;  /* 0xbab607ed2b033423 */ /* 0x040fe2000001001e */
[----:B------:R-:W-:Y:S01]  /*8020*/  IMAD.MOV.U32 R30, RZ, RZ, -0x41d55558 ;  /* 0xbe2aaaa8ff1e7424 */ /* 0x000fe200078e00ff */
[----:B0-----:R-:W-:Y:S01]  /*8030*/  I2FP.F32.S32 R44, R48 ;  /* 0x00000030002c7245 */ /* 0x001fe20000201400 */
[----:B------:R-:W-:Y:S02]  /*8040*/  @P3 IMAD.MOV.U32 R30, RZ, RZ, -0x41000001 ;  /* 0xbeffffffff1e3424 */ /* 0x000fe400078e00ff */
[----:B------:R-:W-:Y:S01]  /*8050*/  FFMA.FTZ R3, R43, R3, R28 ;  /* 0x000000032b037223 */ /* 0x000fe2000001001c */
[----:B------:R-:W-:Y:S02]  /*8060*/  FSEL R28, R2, 1, !P3 ;  /* 0x3f800000021c7808 */ /* 0x000fe40005800000 */
[----:B------:R-:W-:Y:S01]  /*8070*/  FSETP.GE.AND P3, PT, R41, 105615, PT ;  /* 0x47ce47802900780b */ /* 0x000fe20003f66000 */
[C---:B------:R-:W-:Y:S01]  /*8080*/  FFMA.FTZ R3, R43.reuse, R3, R30 ;  /* 0x000000032b037223 */ /* 0x040fe2000001001e */
[----:B------:R-:W-:Y:S01]  /*8090*/  FFMA.FTZ R31, R44, -1.5707962512969970703, R29 ;  /* 0xbfc90fda2c1f7823 */ /* 0x000fe2000001001d */
[----:B------:R-:W-:-:S03]  /*80a0*/  FFMA.FTZ R43, R43, R28, RZ ;  /* 0x0000001c2b2b7223 */ /* 0x000fc600000100ff */
[----:B------:R-:W-:Y:S01]  /*80b0*/  FFMA.FTZ R31, R44, -7.5497894158615963534e-08, R31 ;  /* 0xb3a221682c1f7823 */ /* 0x000fe2000001001f */
[----:B------:R-:W-:-:S03]  /*80c0*/  FFMA.FTZ R28, R43, R3, R28 ;  /* 0x000000032b1c7223 */ /* 0x000fc6000001001c */
[----:B------:R-:W-:Y:S01]  /*80d0*/  FFMA.FTZ R2, R44, -5.3903029534742383927e-15, R31 ;  /* 0xa7c234c52c027823 */ /* 0x000fe2000001001f */
[----:B------:R-:W-:Y:S02]  /*80e0*/  @P0 FFMA.FTZ R28, R28, -1, RZ ;  /* 0xbf8000001c1c0823 */ /* 0x000fe400000100ff */
        /* <DEDUP_REMOVED lines=16> */
.L_x_68:
        /* <DEDUP_REMOVED lines=40> */
.L_x_67:
[----:B------:R-:W-:Y:S05]  /*8470*/  BSYNC B0 ;  /* 0x0000000000007941 */ /* 0x000fea0003800000 */
.L_x_66:
[----:B------:R-:W-:Y:S01]  /*8480*/  LOP3.LUT R3, R48, 0x1, RZ, 0xc0, !PT ;  /* 0x0000000130037812 */ /* 0x000fe200078ec0ff */
[----:B------:R-:W-:Y:S01]  /*8490*/  FMUL R44, R42, 0.63661974668502807617 ;  /* 0x3f22f9832a2c7820 */ /* 0x000fe20000400000 */
[----:B------:R-:W-:Y:S01]  /*84a0*/  FMUL.FTZ R46, R2, R2 ;  /* 0x00000002022e7220 */ /* 0x000fe20000410000 */
[----:B------:R-:W-:Y:S01]  /*84b0*/  IMAD.MOV.U32 R30, RZ, RZ, 0x3c0885e4 ;  /* 0x3c0885e4ff1e7424 */ /* 0x000fe200078e00ff */
[----:B------:R-:W-:Y:S01]  /*84c0*/  ISETP.NE.U32.AND P3, PT, R3, 0x1, PT ;  /* 0x000000010300780c */ /* 0x000fe20003f65070 */
[----:B------:R-:W-:Y:S01]  /*84d0*/  VIADD R48, R48, 0x1 ;  /* 0x0000000130307836 */ /* 0x000fe20000000000 */
[----:B------:R-:W-:Y:S01]  /*84e0*/  MOV R3, 0xb94d4153 ;  /* 0xb94d415300037802 */ /* 0x000fe20000000f00 */
[----:B------:R-:W0:Y:S01]  /*84f0*/  F2I.FTZ.NTZ R44, R44 ;  /* 0x0000002c002c7305 */ /* 0x000e220000213100 */
[----:B------:R-:W-:Y:S01]  /*8500*/  IMAD.MOV.U32 R31, RZ, RZ, -0x41d55558 ;  /* 0xbe2aaaa8ff1f7424 */ /* 0x000fe200078e00ff */
[----:B------:R-:W-:Y:S01]  /*8510*/  BSSY B0, `(.L_x_69) ;  /* 0x000004a000007945 */ /* 0x000fe20003800000 */
[----:B------:R-:W-:-:S07]  /*8520*/  LOP3.LUT P0, RZ, R48, 0x2, RZ, 0xc0, !PT ;  /* 0x0000000230ff7812 */ /* 0x000fce000780c0ff */
[----:B------:R-:W-:Y:S01]  /*8530*/  @P3 IMAD.MOV.U32 R29, RZ, RZ, 0x37cbac00 ;  /* 0x37cbac00ff1d3424 */ /* 0x000fe200078e00ff */
[----:B------:R-:W-:Y:S01]  /*8540*/  @P3 MOV R31, 0xbeffffff ;  /* 0xbeffffff001f3802 */ /* 0x000fe20000000f00 */
[----:B------:R-:W-:Y:S02]  /*8550*/  @P3 IMAD.MOV.U32 R30, RZ, RZ, 0x3d2aaabb ;  /* 0x3d2aaabbff1e3424 */ /* 0x000fe400078e00ff */
[----:B------:R-:W-:Y:S01]  /*8560*/  @P3 FFMA.FTZ R3, R46, R29, -0.0013887860113754868507 ;  /* 0xbab607ed2e033423 */ /* 0x000fe2000001001d */
[----:B------:R-:W-:Y:S02]  /*8570*/  FSEL R29, R2, 1, !P3 ;  /* 0x3f800000021d7808 */ /* 0x000fe40005800000 */
[----:B0-----:R-:W-:Y:S01]  /*8580*/  I2FP.F32.S32 R43, R44 ;  /* 0x0000002c002b7245 */ /* 0x001fe20000201400 */
[----:B------:R-:W-:Y:S01]  /*8590*/  FFMA.FTZ R30, R46, R3, R30 ;  /* 0x000000032e1e7223 */ /* 0x000fe2000001001e */
[----:B------:R-:W-:-:S03]  /*85a0*/  FADD.FTZ R3, |R42|, -RZ ;  /* 0x800000ff2a037221 */ /* 0x000fc60000010200 */
[C---:B------:R-:W-:Y:S01]  /*85b0*/  FFMA.FTZ R30, R46.reuse, R30, R31 ;  /* 0x0000001e2e1e7223 */ /* 0x040fe2000001001f */
[----:B------:R-:W-:Y:S01]  /*85c0*/  FFMA.FTZ R2, R43, -1.5707962512969970703, R42 ;  /* 0xbfc90fda2b027823 */ /* 0x000fe2000001002a */
[----:B------:R-:W-:Y:S01]  /*85d0*/  FSETP.GE.AND P3, PT, R3, 105615, PT ;  /* 0x47ce47800300780b */ /* 0x000fe20003f66000 */
[----:B------:R-:W-:Y:S02]  /*85e0*/  FFMA.FTZ R46, R46, R29, RZ ;  /* 0x0000001d2e2e7223 */ /* 0x000fe400000100ff */
[C---:B------:R-:W-:Y:S02]  /*85f0*/  FFMA.FTZ R2, R43.reuse, -7.5497894158615963534e-08, R2 ;  /* 0xb3a221682b027823 */ /* 0x040fe40000010002 */
[----:B------:R-:W-:Y:S02]  /*8600*/  FFMA.FTZ R29, R46, R30, R29 ;  /* 0x0000001e2e1d7223 */ /* 0x000fe4000001001d */
[----:B------:R-:W-:Y:S02]  /*8610*/  FFMA.FTZ R43, R43, -5.3903029534742383927e-15, R2 ;  /* 0xa7c234c52b2b7823 */ /* 0x000fe40000010002 */
[----:B------:R-:W-:-:S04]  /*8620*/  @P0 FFMA.FTZ R29, R29, -1, RZ ;  /* 0xbf8000001d1d0823 */ /* 0x000fc800000100ff */
        /* <DEDUP_REMOVED lines=16> */
.L_x_71:
        /* <DEDUP_REMOVED lines=29> */
[----:B------:R-:W-:-:S02]  /*8900*/  LEA.HI R44, R41, R44, RZ, 0x1 ;  /* 0x0000002c292c7211 */ /* 0x000fc400078f08ff */
[C---:B------:R-:W-:Y:S02]  /*8910*/  LOP3.LUT R2, R30.reuse, R3, RZ, 0x3c, !PT ;  /* 0x000000031e027212 */ /* 0x040fe400078e3cff */
[----:B------:R-:W-:Y:S02]  /*8920*/  LOP3.LUT R3, R30, R41, RZ, 0x3c, !PT ;  /* 0x000000291e037212 */ /* 0x000fe400078e3cff */
[----:B------:R-:W-:Y:S01]  /*8930*/  LOP3.LUT R42, R41, R42, RZ, 0x3c, !PT ;  /* 0x0000002a292a7212 */ /* 0x000fe200078e3cff */
[----:B------:R-:W-:-:S03]  /*8940*/  IMAD.MOV R41, RZ, RZ, -R44 ;  /* 0x000000ffff297224 */ /* 0x000fc600078e0a2c */
[----:B------:R-:W1:Y:S01]  /*8950*/  I2F.F64.S64 R2, R2 ;  /* 0x0000000200027312 */ /* 0x000e620000301c00 */
[----:B------:R-:W-:Y:S01]  /*8960*/  ISETP.GE.AND P3, PT, R42, RZ, PT ;  /* 0x000000ff2a00720c */ /* 0x000fe20003f66270 */
[----:B------:R-:W-:Y:S01]  /*8970*/  @!P0 IMAD.MOV.U32 R44, RZ, RZ, R41 ;  /* 0x000000ffff2c8224 */ /* 0x000fe200078e0029 */
[----:B-1----:R-:W-:-:S10]  /*8980*/  DMUL R30, R2, UR6 ;  /* 0x00000006021e7c28 */ /* 0x002fd40008000000 */
[----:B------:R-:W1:Y:S02]  /*8990*/  F2F.F32.F64 R30, R30 ;  /* 0x0000001e001e7310 */ /* 0x000e640000301000 */
[----:B01----:R-:W-:-:S07]  /*89a0*/  FSEL R43, -R30, R30, !P3 ;  /* 0x0000001e1e2b7208 */ /* 0x003fce0005800100 */
.L_x_70:
[----:B------:R-:W-:Y:S05]  /*89b0*/  BSYNC B0 ;  /* 0x0000000000007941 */ /* 0x000fea0003800000 */
.L_x_69:
[----:B------:R-:W-:Y:S01]  /*89c0*/  LOP3.LUT R30, R44, 0x1, RZ, 0xc0, !PT ;  /* 0x000000012c1e7812 */ /* 0x000fe200078ec0ff */
[----:B------:R-:W-:Y:S01]  /*89d0*/  HADD2.F32 R31, -RZ, R16.H0_H0 ;  /* 0x20000010ff1f7230 */ /* 0x000fe20000004100 */
[----:B------:R-:W-:Y:S01]  /*89e0*/  ULDC.64 UR6, c[0x0][0x220] ;  /* 0x0000880000067ab9 */ /* 0x000fe20000000a00 */
[----:B------:R-:W-:Y:S01]  /*89f0*/  HADD2.F32 R47, -RZ, R20.H1_H1 ;  /* 0x30000014ff2f7230 */ /* 0x000fe20000004100 */
[----:B------:R-:W-:Y:S01]  /*8a00*/  ISETP.NE.U32.AND P0, PT, R30, 0x1, PT ;  /* 0x000000011e00780c */ /* 0x000fe20003f05070 */
[----:B------:R-:W-:Y:S02]  /*8a10*/  HADD2.F32 R30, -RZ, R20.H0_H0 ;  /* 0x20000014ff1e7230 */ /* 0x000fe40000004100 */
[----:B------:R-:W-:Y:S01]  /*8a20*/  FFMA R31, R31, -R0, RZ ;  /* 0x800000001f1f7223 */ /* 0x000fe200000000ff */
[----:B------:R-:W-:Y:S02]  /*8a30*/  HADD2.F32 R2, -RZ, R17.H0_H0 ;  /* 0x20000011ff027230 */ /* 0x000fe40000004100 */
[----:B------:R-:W-:Y:S01]  /*8a40*/  FMUL R34, R47, R34 ;  /* 0x000000222f227220 */ /* 0x000fe20000400000 */
[----:B------:R-:W-:-:S02]  /*8a50*/  HADD2.F32 R3, -RZ, R18.H1_H1 ;  /* 0x30000012ff037230 */ /* 0x000fc40000004100 */
[----:B------:R-:W-:Y:S01]  /*8a60*/  FMUL R30, R30, R33 ;  /* 0x000000211e1e7220 */ /* 0x000fe20000400000 */
[----:B------:R-:W-:Y:S02]  /*8a70*/  HADD2.F32 R20, -RZ, R21.H0_H0 ;  /* 0x20000015ff147230 */ /* 0x000fe40000004100 */
[----:B------:R-:W-:Y:S01]  /*8a80*/  FFMA R2, R2, -R5, RZ ;  /* 0x8000000502027223 */ /* 0x000fe200000000ff */
[----:B------:R-:W-:Y:S02]  /*8a90*/  HADD2.F32 R45, -RZ, R22.H1_H1 ;  /* 0x30000016ff2d7230 */ /* 0x000fe40000004100 */
[----:B------:R-:W-:Y:S01]  /*8aa0*/  FFMA R3, R3, -R8, RZ ;  /* 0x8000000803037223 */ /* 0x000fe200000000ff */
[----:B------:R-:W-:Y:S02]  /*8ab0*/  HADD2.F32 R41, -RZ, R16.H1_H1 ;  /* 0x30000010ff297230 */ /* 0x000fe40000004100 */
[----:B------:R-:W-:Y:S01]  /*8ac0*/  FMUL R20, R20, R35 ;  /* 0x0000002314147220 */ /* 0x000fe20000400000 */
[----:B------:R-:W-:-:S02]  /*8ad0*/  VIADD R44, R44, 0x1 ;  /* 0x000000012c2c7836 */ /* 0x000fc40000000000 */
[----:B------:R-:W-:Y:S01]  /*8ae0*/  FMUL R45, R45, R38 ;  /* 0x000000262d2d7220 */ /* 0x000fe20000400000 */
[----:B------:R-:W-:Y:S01]  /*8af0*/  HADD2.F32 R16, -RZ, R18.H0_H0 ;  /* 0x20000012ff107230 */ /* 0x000fe20000004100 */
[----:B------:R-:W-:Y:S01]  /*8b00*/  FSEL R31, R31, RZ, P1 ;  /* 0x000000ff1f1f7208 */ /* 0x000fe20000800000 */
[----:B------:R-:W-:Y:S01]  /*8b10*/  HADD2.F32 R42, -RZ, R22.H0_H0 ;  /* 0x20000016ff2a7230 */ /* 0x000fe20000004100 */
[----:B------:R-:W-:Y:S01]  /*8b20*/  FSEL R30, R30, RZ, !P2 ;  /* 0x000000ff1e1e7208 */ /* 0x000fe20005000000 */
[----:B------:R-:W-:Y:S01]  /*8b30*/  HADD2.F32 R51, -RZ, R15.H1_H1 ;  /* 0x3000000fff337230 */ /* 0x000fe20000004100 */
[----:B------:R-:W-:Y:S01]  /*8b40*/  LOP3.LUT P3, RZ, R44, 0x2, RZ, 0xc0, !PT ;  /* 0x000000022cff7812 */ /* 0x000fe2000786c0ff */
[----:B------:R-:W-:Y:S01]  /*8b50*/  HADD2.F32 R44, -RZ, R15.H0_H0 ;  /* 0x2000000fff2c7230 */ /* 0x000fe20000004100 */
[----:B------:R-:W-:Y:S01]  /*8b60*/  FSEL R0, R2, RZ, P1 ;  /* 0x000000ff02007208 */ /* 0x000fe20000800000 */
[----:B------:R-:W-:Y:S01]  /*8b70*/  FFMA R16, R16, -R7, RZ ;  /* 0x8000000710107223 */ /* 0x000fe200000000ff */
[----:B------:R-:W-:Y:S01]  /*8b80*/  FSEL R5, R20, RZ, !P2 ;  /* 0x000000ff14057208 */ /* 0x000fe20005000000 */
[----:B------:R-:W-:Y:S01]  /*8b90*/  FMUL R42, R42, R37 ;  /* 0x000000252a2a7220 */ /* 0x000fe20000400000 */
[----:B------:R-:W-:Y:S01]  /*8ba0*/  FSEL R3, R3, RZ, P1 ;  /* 0x000000ff03037208 */ /* 0x000fe20000800000 */
[----:B------:R-:W-:Y:S01]  /*8bb0*/  FADD R31, R31, R30 ;  /* 0x0000001e1f1f7221 */ /* 0x000fe20000000000 */
[----:B------:R-:W-:Y:S01]  /*8bc0*/  FSEL R8, R45, RZ, !P2 ;  /* 0x000000ff2d087208 */ /* 0x000fe20005000000 */
[----:B------:R-:W-:Y:S01]  /*8bd0*/  FMUL.FTZ R30, R43, R43 ;  /* 0x0000002b2b1e7220 */ /* 0x000fe20000410000 */
[----:B------:R-:W-:Y:S01]  /*8be0*/  @P0 MOV R15, 0x37cbac00 ;  /* 0x37cbac00000f0802 */ /* 0x000fe20000000f00 */
[----:B------:R-:W-:-:S02]  /*8bf0*/  HADD2.F32 R18, -RZ, R19.H0_H0 ;  /* 0x20000013ff127230 */ /* 0x000fc40000004100 */
[----:B------:R-:W-:Y:S01]  /*8c00*/  FADD R7, R0, R5 ;  /* 0x0000000500077221 */ /* 0x000fe20000000000 */
[----:B------:R-:W-:Y:S01]  /*8c10*/  FADD R20, R3, R8 ;  /* 0x0000000803147221 */ /* 0x000fe20000000000 */
[----:B------:R-:W-:Y:S01]  /*8c20*/  IMAD.MOV.U32 R0, RZ, RZ, -0x46b2bead ;  /* 0xb94d4153ff007424 */ /* 0x000fe200078e00ff */
[----:B------:R-:W-:Y:S01]  /*8c30*/  FSEL R16, R16, RZ, P1 ;  /* 0x000000ff10107208 */ /* 0x000fe20000800000 */
[----:B------:R-:W-:Y:S01]  /*8c40*/  IMAD.MOV.U32 R3, RZ, RZ, 0x3c0885e4 ;  /* 0x3c0885e4ff037424 */ /* 0x000fe200078e00ff */
[----:B------:R-:W-:Y:S01]  /*8c50*/  FSEL R5, R42, RZ, !P2 ;  /* 0x000000ff2a057208 */ /* 0x000fe20005000000 */
[----:B------:R-:W-:Y:S01]  /*8c60*/  @P0 FFMA.FTZ R0, R30, R15, -0.0013887860113754868507 ;  /* 0xbab607ed1e000423 */ /* 0x000fe2000001000f */
[----:B------:R-:W-:Y:S02]  /*8c70*/  @P0 IMAD.MOV.U32 R3, RZ, RZ, 0x3d2aaabb ;  /* 0x3d2aaabbff030424 */ /* 0x000fe400078e00ff */
[----:B------:R-:W-:Y:S01]  /*8c80*/  FFMA R18, R18, -R9, RZ ;  /* 0x8000000912127223 */ /* 0x000fe200000000ff */
[----:B------:R-:W-:-:S02]  /*8c90*/  HADD2.F32 R22, -RZ, R23.H0_H0 ;  /* 0x20000017ff167230 */ /* 0x000fc40000004100 */
[----:B------:R-:W-:Y:S01]  /*8ca0*/  FADD R9, R16, R5 ;  /* 0x0000000510097221 */ /* 0x000fe20000000000 */
[----:B------:R-:W-:Y:S02]  /*8cb0*/  HADD2.F32 R17, -RZ, R17.H1_H1 ;  /* 0x30000011ff117230 */ /* 0x000fe40000004100 */
[----:B------:R-:W-:Y:S01]  /*8cc0*/  FFMA.FTZ R8, R30, R0, R3 ;  /* 0x000000001e087223 */ /* 0x000fe20000010003 */
[----:B------:R-:W-:Y:S01]  /*8cd0*/  HADD2.F32 R19, -RZ, R19.H1_H1 ;  /* 0x30000013ff137230 */ /* 0x000fe20000004100 */
[----:B------:R-:W-:Y:S01]  /*8ce0*/  FSEL R0, R43, 1, !P0 ;  /* 0x3f8000002b007808 */ /* 0x000fe20004000000 */
[----:B------:R-:W-:Y:S02]  /*8cf0*/  HADD2.F32 R21, -RZ, R21.H1_H1 ;  /* 0x30000015ff157230 */ /* 0x000fe40000004100 */
[----:B------:R-:W-:Y:S01]  /*8d00*/  FFMA R41, R41, -R4, RZ ;  /* 0x8000000429297223 */ /* 0x000fe200000000ff */
[----:B------:R-:W-:Y:S02]  /*8d10*/  HADD2.F32 R23, -RZ, R23.H1_H1 ;  /* 0x30000017ff177230 */ /* 0x000fe40000004100 */
[----:B------:R-:W-:Y:S01]  /*8d20*/  FFMA R17, R17, -R6, RZ ;  /* 0x8000000611117223 */ /* 0x000fe200000000ff */
[----:B------:R-:W-:-:S02]  /*8d30*/  IMAD.MOV.U32 R5, RZ, RZ, -0x41d55558 ;  /* 0xbe2aaaa8ff057424 */ /* 0x000fc400078e00ff */
[----:B------:R-:W-:Y:S01]  /*8d40*/  FMUL R21, R21, R36 ;  /* 0x0000002415157220 */ /* 0x000fe20000400000 */
[----:B------:R-:W-:Y:S02]  /*8d50*/  @P0 IMAD.MOV.U32 R5, RZ, RZ, -0x41000001 ;  /* 0xbeffffffff050424 */ /* 0x000fe400078e00ff */
[----:B------:R-:W-:Y:S01]  /*8d60*/  FFMA R19, R19, -R32, RZ ;  /* 0x8000002013137223 */ /* 0x000fe200000000ff */
[----:B------:R-:W-:Y:S01]  /*8d70*/  FMUL R23, R23, R40 ;  /* 0x0000002817177220 */ /* 0x000fe20000400000 */
[----:B------:R-:W-:Y:S01]  /*8d80*/  FMUL R22, R22, R39 ;  /* 0x0000002716167220 */ /* 0x000fe20000400000 */
[C---:B------:R-:W-:Y:S01]  /*8d90*/  FFMA.FTZ R5, R30.reuse, R8, R5 ;  /* 0x000000081e057223 */ /* 0x040fe20000010005 */
[----:B------:R-:W-:Y:S01]  /*8da0*/  FFMA.FTZ R3, R30, R0, RZ ;  /* 0x000000001e037223 */ /* 0x000fe200000100ff */
[----:B------:R-:W-:Y:S01]  /*8db0*/  FSEL R41, R41, RZ, P1 ;  /* 0x000000ff29297208 */ /* 0x000fe20000800000 */
[----:B------:R-:W-:Y:S01]  /*8dc0*/  HADD2.F32 R49, -RZ, R13.H1_H1 ;  /* 0x3000000dff317230 */ /* 0x000fe20000004100 */
[----:B------:R-:W-:Y:S01]  /*8dd0*/  FSEL R34, R34, RZ, !P2 ;  /* 0x000000ff22227208 */ /* 0x000fe20005000000 */
[----:B------:R-:W-:Y:S01]  /*8de0*/  FFMA.FTZ R0, R3, R5, R0 ;  /* 0x0000000503007223 */ /* 0x000fe20000010000 */
[----:B------:R-:W-:Y:S01]  /*8df0*/  FSEL R6, R17, RZ, P1 ;  /* 0x000000ff11067208 */ /* 0x000fe20000800000 */
[----:B------:R-:W-:Y:S01]  /*8e00*/  HADD2.F32 R4, -RZ, R13.H0_H0 ;  /* 0x2000000dff047230 */ /* 0x000fe20000004100 */
[----:B------:R-:W-:Y:S01]  /*8e10*/  FSEL R21, R21, RZ, !P2 ;  /* 0x000000ff15157208 */ /* 0x000fe20005000000 */
[----:B------:R-:W-:Y:S01]  /*8e20*/  HADD2.F32 R47, -RZ, R12.H1_H1 ;  /* 0x3000000cff2f7230 */ /* 0x000fe20000004100 */
[----:B------:R-:W-:Y:S01]  /*8e30*/  FSEL R18, R18, RZ, P1 ;  /* 0x000000ff12127208 */ /* 0x000fe20000800000 */
[----:B------:R-:W-:Y:S01]  /*8e40*/  HADD2.F32 R13, -RZ, R14.H1_H1 ;  /* 0x3000000eff0d7230 */ /* 0x000fe20000004100 */
[----:B------:R-:W-:Y:S01]  /*8e50*/  FSEL R19, R19, RZ, P1 ;  /* 0x000000ff13137208 */ /* 0x000fe20000800000 */
[----:B------:R-:W-:Y:S01]  /*8e60*/  HADD2.F32 R12, -RZ, R12.H0_H0 ;  /* 0x2000000cff0c7230 */ /* 0x000fe20000004100 */
[----:B------:R-:W-:Y:S01]  /*8e70*/  FSEL R16, R23, RZ, !P2 ;  /* 0x000000ff17107208 */ /* 0x000fe20005000000 */
[----:B------:R-:W-:Y:S01]  /*8e80*/  HADD2.F32 R14, -RZ, R14.H0_H0 ;  /* 0x2000000eff0e7230 */ /* 0x000fe20000004100 */
[----:B------:R-:W-:Y:S01]  /*8e90*/  FSEL R15, R22, RZ, !P2 ;  /* 0x000000ff160f7208 */ /* 0x000fe20005000000 */
[----:B------:R-:W-:Y:S01]  /*8ea0*/  FADD R2, R41, R34 ;  /* 0x0000002229027221 */ /* 0x000fe20000000000 */
[----:B------:R-:W-:Y:S01]  /*8eb0*/  FADD R6, R6, R21 ;  /* 0x0000001506067221 */ /* 0x000fe20000000000 */
[----:B------:R-:W-:Y:S01]  /*8ec0*/  FADD R16, R19, R16 ;  /* 0x0000001013107221 */ /* 0x000fe20000000000 */
[----:B------:R-:W-:Y:S01]  /*8ed0*/  @P3 FFMA.FTZ R0, R0, -1, RZ ;  /* 0xbf80000000003823 */ /* 0x000fe200000100ff */
[----:B------:R-:W-:Y:S01]  /*8ee0*/  FADD R15, R18, R15 ;  /* 0x0000000f120f7221 */ /* 0x000fe20000000000 */
[----:B------:R-:W-:Y:S01]  /*8ef0*/  FFMA R12, R12, R11, R31 ;  /* 0x0000000b0c0c7223 */ /* 0x000fe2000000001f */
[----:B------:R-:W-:Y:S01]  /*8f00*/  FFMA R47, R47, R24, R2 ;  /* 0x000000182f2f7223 */ /* 0x000fe20000000002 */
[----:B------:R-:W-:Y:S01]  /*8f10*/  FFMA R4, R4, R25, R7 ;  /* 0x0000001904047223 */ /* 0x000fe20000000007 */
[----:B------:R-:W-:Y:S01]  /*8f20*/  FFMA R49, R49, R26, R6 ;  /* 0x0000001a31317223 */ /* 0x000fe20000000006 */
[----:B------:R-:W-:Y:S01]  /*8f30*/  FFMA R14, R14, R27, R9 ;  /* 0x0000001b0e0e7223 */ /* 0x000fe20000000009 */
[----:B------:R-:W-:Y:S01]  /*8f40*/  FFMA R5, R13, R28, R20 ;  /* 0x0000001c0d057223 */ /* 0x000fe20000000014 */
[----:B------:R-:W-:Y:S01]  /*8f50*/  FFMA R15, R44, R29, R15 ;  /* 0x0000001d2c0f7223 */ /* 0x000fe2000000000f */
[----:B------:R-:W-:Y:S01]  /*8f60*/  FFMA R16, R51, R0, R16 ;  /* 0x0000000033107223 */ /* 0x000fe20000000010 */
[----:B------:R-:W-:-:S02]  /*8f70*/  SHF.R.S32.HI R3, RZ, 0x1f, R10 ;  /* 0x0000001fff037819 */ /* 0x000fc4000001140a */
[C---:B------:R-:W-:Y:S02]  /*8f80*/  LEA R2, P0, R10.reuse, UR6, 0x1 ;  /* 0x000000060a027c11 */ /* 0x040fe4000f8008ff */
[----:B------:R-:W-:Y:S02]  /*8f90*/  F2FP.F16.F32.PACK_AB R12, R47, R12 ;  /* 0x0000000c2f0c723e */ /* 0x000fe400000000ff */
[----:B------:R-:W-:Y:S02]  /*8fa0*/  LEA.HI.X R3, R10, UR7, R3, 0x1, P0 ;  /* 0x000000070a037c11 */ /* 0x000fe400080f0c03 */
[----:B------:R-:W-:Y:S02]  /*8fb0*/  F2FP.F16.F32.PACK_AB R13, R49, R4 ;  /* 0x00000004310d723e */ /* 0x000fe400000000ff */
[----:B------:R-:W-:Y:S02]  /*8fc0*/  F2FP.F16.F32.PACK_AB R14, R5, R14 ;  /* 0x0000000e050e723e */ /* 0x000fe400000000ff */
[----:B------:R-:W-:-:S05]  /*8fd0*/  F2FP.F16.F32.PACK_AB R15, R16, R15 ;  /* 0x0000000f100f723e */ /* 0x000fca00000000ff */
[----:B------:R-:W-:Y:S01]  /*8fe0*/  STG.E.128 desc[UR4][R2.64], R12 ;  /* 0x0000000c02007986 */ /* 0x000fe2000c101d04 */
[----:B------:R-:W-:Y:S05]  /*8ff0*/  EXIT ;  /* 0x000000000000794d */ /* 0x000fea0003800000 */
.L_x_72:
[----:B------:R-:W-:-:S00]  /*9000*/  BRA `(.L_x_72) ;  /* 0xfffffffc00fc7947 */ /* 0x000fc0000383ffff */
[----:B------:R-:W-:-:S00]  /*9010*/  NOP ;  /* 0x0000000000007918 */ /* 0x000fc00000000000 */
        /* <DEDUP_REMOVED lines=14> */
.L_x_73:


//--------------------- .nv.global.init           --------------------------
	.section	.nv.global.init,"aw",@progbits
	.align	4
.nv.global.init:
	.type		__cudart_i2opi_f,@object
	.size		__cudart_i2opi_f,(_$_str - __cudart_i2opi_f)
__cudart_i2opi_f:
        /*0000*/ 	.byte	0x41, 0x90, 0x43, 0x3c, 0x99, 0x95, 0x62, 0xdb, 0xc0, 0xdd, 0x34, 0xf5, 0xd1, 0x57, 0x27, 0xfc
        /*0010*/ 	.byte	0x29, 0x15, 0x44, 0x4e, 0x6e, 0x83, 0xf9, 0xa2
	.type		_$_str,@object
	.size		_$_str,(.L_0 - _$_str)
_$_str:
        /*0018*/ 	.byte	0x5f, 0x5f, 0x43, 0x55, 0x44, 0x41, 0x5f, 0x46, 0x54, 0x5a, 0x00
.L_0:


//--------------------- .nv.constant0.triton_poi_fused_clone_6 --------------------------
	.section	.nv.constant0.triton_poi_fused_clone_6,"a",@progbits
	.sectionflags	@""
	.align	4
.nv.constant0.triton_poi_fused_clone_6:
	.zero		568
